	.target	sm_100a

	.elftype	@"ET_EXEC"


//--------------------- .note.nv.tkinfo           --------------------------
	.section	.note.nv.tkinfo,"",@"SHT_NOTE"
	.sectionflags	@"SHF_NOTE_NV_TKINFO"
	.tkinfo
        /*0018*/ 	.word	0x00000002
        /*0030*/ 	.string	""
        /*0030*/ 	.string	"ptxas"
        /*0030*/ 	.string	"Cuda compilation tools, release 13.0, V13.0.88"
        /*0030*/ 	.string	"Build cuda_13.0.r13.0/compiler.36424714_0"
        /*0030*/ 	.string	"-arch sm_100a -m 64 "



//--------------------- .note.nv.cuinfo           --------------------------
	.section	.note.nv.cuinfo,"",@"SHT_NOTE"
	.sectionflags	@"SHF_NOTE_NV_CUINFO"
        /*0018*/ 	.short	0x0002
        /*001a*/ 	.short	0x0064
        /*001c*/ 	.short	0x0082
	.zero		2


//--------------------- .nv.info                  --------------------------
	.section	.nv.info,"",@"SHT_CUDA_INFO"
	.align	4


	//----- nvinfo : EIATTR_REGCOUNT
	.align		4
        /*0000*/ 	.byte	0x04, 0x2f
        /*0002*/ 	.short	(.L_12 - .L_11)
	.align		4
.L_11:
        /*0004*/ 	.word	index@(_ZN7cutlass13device_kernelIN5flash11enable_sm90INS1_16FlashAttnFwdSm90INS1_25CollectiveMainloopFwdSm90ILi2EN4cute5tupleIJNS5_1CILi1EEES8_S8_EEENS6_IJNS7_ILi64EEESA_SA_EEELi512ENS_6half_tEfNS_4arch4Sm90ELb1ELb0ELb0ELb1ELb1ELb1ELb1ELb0ELb0ELb1ELb1ELb0EEENS1_21CollectiveEpilogueFwdINS6_IJSA_NS7_ILi512EEESA_EEES9_SC_SE_Li256ELb1ELb1ELb1ELb0EEENS1_36VarlenDynamicPersistentTileSchedulerILi64ELi64ELi256ELi128ELb1ELb1ELb1ELb1ELb1ELb1EEEEEEEEEvNT_6ParamsE)
        /*0008*/ 	.word	0x00000004


	//----- nvinfo : EIATTR_FRAME_SIZE
	.align		4
.L_12:
        /*000c*/ 	.byte	0x04, 0x11
        /*000e*/ 	.short	(.L_14 - .L_13)
	.align		4
.L_13:
        /*0010*/ 	.word	index@(_ZN7cutlass13device_kernelIN5flash11enable_sm90INS1_16FlashAttnFwdSm90INS1_25CollectiveMainloopFwdSm90ILi2EN4cute5tupleIJNS5_1CILi1EEES8_S8_EEENS6_IJNS7_ILi64EEESA_SA_EEELi512ENS_6half_tEfNS_4arch4Sm90ELb1ELb0ELb0ELb1ELb1ELb1ELb1ELb0ELb0ELb1ELb1ELb0EEENS1_21CollectiveEpilogueFwdINS6_IJSA_NS7_ILi512EEESA_EEES9_SC_SE_Li256ELb1ELb1ELb1ELb0EEENS1_36VarlenDynamicPersistentTileSchedulerILi64ELi64ELi256ELi128ELb1ELb1ELb1ELb1ELb1ELb1EEEEEEEEEvNT_6ParamsE)
        /*0014*/ 	.word	0x00000000


	//----- nvinfo : EIATTR_REGCOUNT
	.align		4
.L_14:
        /*0018*/ 	.byte	0x04, 0x2f
        /*001a*/ 	.short	(.L_16 - .L_15)
	.align		4
.L_15:
        /*001c*/ 	.word	index@(_ZN7cutlass13device_kernelIN5flash11enable_sm90INS1_16FlashAttnFwdSm90INS1_25CollectiveMainloopFwdSm90ILi2EN4cute5tupleIJNS5_1CILi1EEES8_S8_EEENS6_IJNS7_ILi64EEESA_SA_EEELi512ENS_6half_tEfNS_4arch4Sm90ELb1ELb0ELb0ELb1ELb1ELb0ELb1ELb0ELb0ELb1ELb1ELb0EEENS1_21CollectiveEpilogueFwdINS6_IJSA_NS7_ILi512EEESA_EEES9_SC_SE_Li256ELb1ELb1ELb1ELb0EEENS1_36VarlenDynamicPersistentTileSchedulerILi64ELi64ELi256ELi128ELb1ELb1ELb1ELb1ELb1ELb1EEEEEEEEEvNT_6ParamsE)
        /*0020*/ 	.word	0x00000004


	//----- nvinfo : EIATTR_FRAME_SIZE
	.align		4
.L_16:
        /*0024*/ 	.byte	0x04, 0x11
        /*0026*/ 	.short	(.L_18 - .L_17)
	.align		4
.L_17:
        /*0028*/ 	.word	index@(_ZN7cutlass13device_kernelIN5flash11enable_sm90INS1_16FlashAttnFwdSm90INS1_25CollectiveMainloopFwdSm90ILi2EN4cute5tupleIJNS5_1CILi1EEES8_S8_EEENS6_IJNS7_ILi64EEESA_SA_EEELi512ENS_6half_tEfNS_4arch4Sm90ELb1ELb0ELb0ELb1ELb1ELb0ELb1ELb0ELb0ELb1ELb1ELb0EEENS1_21CollectiveEpilogueFwdINS6_IJSA_NS7_ILi512EEESA_EEES9_SC_SE_Li256ELb1ELb1ELb1ELb0EEENS1_36VarlenDynamicPersistentTileSchedulerILi64ELi64ELi256ELi128ELb1ELb1ELb1ELb1ELb1ELb1EEEEEEEEEvNT_6ParamsE)
        /*002c*/ 	.word	0x00000000


	//----- nvinfo : EIATTR_REGCOUNT
	.align		4
.L_18:
        /*0030*/ 	.byte	0x04, 0x2f
        /*0032*/ 	.short	(.L_20 - .L_19)
	.align		4
.L_19:
        /*0034*/ 	.word	index@(_ZN7cutlass13device_kernelIN5flash11enable_sm90INS1_16FlashAttnFwdSm90INS1_25CollectiveMainloopFwdSm90ILi2EN4cute5tupleIJNS5_1CILi1EEES8_S8_EEENS6_IJNS7_ILi64EEESA_SA_EEELi512ENS_6half_tEfNS_4arch4Sm90ELb1ELb0ELb0ELb1ELb1ELb1ELb0ELb0ELb0ELb1ELb1ELb0EEENS1_21CollectiveEpilogueFwdINS6_IJSA_NS7_ILi512EEESA_EEES9_SC_SE_Li256ELb1ELb1ELb1ELb0EEENS1_36VarlenDynamicPersistentTileSchedulerILi64ELi64ELi256ELi128ELb1ELb1ELb1ELb1ELb1ELb1EEEEEEEEEvNT_6ParamsE)
        /*0038*/ 	.word	0x00000004


	//----- nvinfo : EIATTR_FRAME_SIZE
	.align		4
.L_20:
        /*003c*/ 	.byte	0x04, 0x11
        /*003e*/ 	.short	(.L_22 - .L_21)
	.align		4
.L_21:
        /*0040*/ 	.word	index@(_ZN7cutlass13device_kernelIN5flash11enable_sm90INS1_16FlashAttnFwdSm90INS1_25CollectiveMainloopFwdSm90ILi2EN4cute5tupleIJNS5_1CILi1EEES8_S8_EEENS6_IJNS7_ILi64EEESA_SA_EEELi512ENS_6half_tEfNS_4arch4Sm90ELb1ELb0ELb0ELb1ELb1ELb1ELb0ELb0ELb0ELb1ELb1ELb0EEENS1_21CollectiveEpilogueFwdINS6_IJSA_NS7_ILi512EEESA_EEES9_SC_SE_Li256ELb1ELb1ELb1ELb0EEENS1_36VarlenDynamicPersistentTileSchedulerILi64ELi64ELi256ELi128ELb1ELb1ELb1ELb1ELb1ELb1EEEEEEEEEvNT_6ParamsE)
        /*0044*/ 	.word	0x00000000


	//----- nvinfo : EIATTR_REGCOUNT
	.align		4
.L_22:
        /*0048*/ 	.byte	0x04, 0x2f
        /*004a*/ 	.short	(.L_24 - .L_23)
	.align		4
.L_23:
        /*004c*/ 	.word	index@(_ZN7cutlass13device_kernelIN5flash11enable_sm90INS1_16FlashAttnFwdSm90INS1_25CollectiveMainloopFwdSm90ILi2EN4cute5tupleIJNS5_1CILi1EEES8_S8_EEENS6_IJNS7_ILi64EEESA_SA_EEELi512ENS_6half_tEfNS_4arch4Sm90ELb1ELb0ELb0ELb1ELb1ELb0ELb0ELb0ELb0ELb1ELb1ELb0EEENS1_21CollectiveEpilogueFwdINS6_IJSA_NS7_ILi512EEESA_EEES9_SC_SE_Li256ELb1ELb1ELb1ELb0EEENS1_36VarlenDynamicPersistentTileSchedulerILi64ELi64ELi256ELi128ELb1ELb1ELb1ELb1ELb1ELb1EEEEEEEEEvNT_6ParamsE)
        /*0050*/ 	.word	0x00000004


	//----- nvinfo : EIATTR_FRAME_SIZE
	.align		4
.L_24:
        /*0054*/ 	.byte	0x04, 0x11
        /*0056*/ 	.short	(.L_26 - .L_25)
	.align		4
.L_25:
        /*0058*/ 	.word	index@(_ZN7cutlass13device_kernelIN5flash11enable_sm90INS1_16FlashAttnFwdSm90INS1_25CollectiveMainloopFwdSm90ILi2EN4cute5tupleIJNS5_1CILi1EEES8_S8_EEENS6_IJNS7_ILi64EEESA_SA_EEELi512ENS_6half_tEfNS_4arch4Sm90ELb1ELb0ELb0ELb1ELb1ELb0ELb0ELb0ELb0ELb1ELb1ELb0EEENS1_21CollectiveEpilogueFwdINS6_IJSA_NS7_ILi512EEESA_EEES9_SC_SE_Li256ELb1ELb1ELb1ELb0EEENS1_36VarlenDynamicPersistentTileSchedulerILi64ELi64ELi256ELi128ELb1ELb1ELb1ELb1ELb1ELb1EEEEEEEEEvNT_6ParamsE)
        /*005c*/ 	.word	0x00000000


	//----- nvinfo : EIATTR_REGCOUNT
	.align		4
.L_26:
        /*0060*/ 	.byte	0x04, 0x2f
        /*0062*/ 	.short	(.L_28 - .L_27)
	.align		4
.L_27:
        /*0064*/ 	.word	index@(_ZN7cutlass13device_kernelIN5flash11enable_sm90INS1_16FlashAttnFwdSm90INS1_25CollectiveMainloopFwdSm90ILi2EN4cute5tupleIJNS5_1CILi1EEES8_S8_EEENS6_IJNS7_ILi64EEESA_SA_EEELi512ENS_6half_tEfNS_4arch4Sm90ELb1ELb0ELb0ELb0ELb1ELb0ELb1ELb0ELb0ELb1ELb1ELb0EEENS1_21CollectiveEpilogueFwdINS6_IJSA_NS7_ILi512EEESA_EEES9_SC_SE_Li256ELb0ELb1ELb1ELb0EEENS1_19SingleTileSchedulerILb0ELb1ELb1ELi64EEEEEEEEEvNT_6ParamsE)
        /*0068*/ 	.word	0x00000004


	//----- nvinfo : EIATTR_FRAME_SIZE
	.align		4
.L_28:
        /*006c*/ 	.byte	0x04, 0x11
        /*006e*/ 	.short	(.L_30 - .L_29)
	.align		4
.L_29:
        /*0070*/ 	.word	index@(_ZN7cutlass13device_kernelIN5flash11enable_sm90INS1_16FlashAttnFwdSm90INS1_25CollectiveMainloopFwdSm90ILi2EN4cute5tupleIJNS5_1CILi1EEES8_S8_EEENS6_IJNS7_ILi64EEESA_SA_EEELi512ENS_6half_tEfNS_4arch4Sm90ELb1ELb0ELb0ELb0ELb1ELb0ELb1ELb0ELb0ELb1ELb1ELb0EEENS1_21CollectiveEpilogueFwdINS6_IJSA_NS7_ILi512EEESA_EEES9_SC_SE_Li256ELb0ELb1ELb1ELb0EEENS1_19SingleTileSchedulerILb0ELb1ELb1ELi64EEEEEEEEEvNT_6ParamsE)
        /*0074*/ 	.word	0x00000000


	//----- nvinfo : EIATTR_REGCOUNT
	.align		4
.L_30:
        /*0078*/ 	.byte	0x04, 0x2f
        /*007a*/ 	.short	(.L_32 - .L_31)
	.align		4
.L_31:
        /*007c*/ 	.word	index@(_ZN7cutlass13device_kernelIN5flash11enable_sm90INS1_16FlashAttnFwdSm90INS1_25CollectiveMainloopFwdSm90ILi2EN4cute5tupleIJNS5_1CILi1EEES8_S8_EEENS6_IJNS7_ILi64EEESA_SA_EEELi512ENS_6half_tEfNS_4arch4Sm90ELb1ELb0ELb0ELb0ELb1ELb0ELb0ELb0ELb0ELb1ELb1ELb0EEENS1_21CollectiveEpilogueFwdINS6_IJSA_NS7_ILi512EEESA_EEES9_SC_SE_Li256ELb0ELb1ELb1ELb0EEENS1_19SingleTileSchedulerILb0ELb1ELb1ELi64EEEEEEEEEvNT_6ParamsE)
        /*0080*/ 	.word	0x00000004


	//----- nvinfo : EIATTR_FRAME_SIZE
	.align		4
.L_32:
        /*0084*/ 	.byte	0x04, 0x11
        /*0086*/ 	.short	(.L_34 - .L_33)
	.align		4
.L_33:
        /*0088*/ 	.word	index@(_ZN7cutlass13device_kernelIN5flash11enable_sm90INS1_16FlashAttnFwdSm90INS1_25CollectiveMainloopFwdSm90ILi2EN4cute5tupleIJNS5_1CILi1EEES8_S8_EEENS6_IJNS7_ILi64EEESA_SA_EEELi512ENS_6half_tEfNS_4arch4Sm90ELb1ELb0ELb0ELb0ELb1ELb0ELb0ELb0ELb0ELb1ELb1ELb0EEENS1_21CollectiveEpilogueFwdINS6_IJSA_NS7_ILi512EEESA_EEES9_SC_SE_Li256ELb0ELb1ELb1ELb0EEENS1_19SingleTileSchedulerILb0ELb1ELb1ELi64EEEEEEEEEvNT_6ParamsE)
        /*008c*/ 	.word	0x00000000


	//----- nvinfo : EIATTR_REGCOUNT
	.align		4
.L_34:
        /*0090*/ 	.byte	0x04, 0x2f
        /*0092*/ 	.short	(.L_36 - .L_35)
	.align		4
.L_35:
        /*0094*/ 	.word	index@(_ZN7cutlass13device_kernelIN5flash11enable_sm90INS1_16FlashAttnFwdSm90INS1_25CollectiveMainloopFwdSm90ILi2EN4cute5tupleIJNS5_1CILi1EEES8_S8_EEENS6_IJNS7_ILi64EEESA_SA_EEELi512ENS_6half_tEfNS_4arch4Sm90ELb0ELb1ELb0ELb1ELb1ELb1ELb1ELb0ELb0ELb1ELb1ELb0EEENS1_21CollectiveEpilogueFwdINS6_IJSA_NS7_ILi512EEESA_EEES9_SC_SE_Li256ELb1ELb1ELb1ELb0EEENS1_36VarlenDynamicPersistentTileSchedulerILi64ELi64ELi256ELi128ELb1ELb1ELb1ELb1ELb0ELb1EEEEEEEEEvNT_6ParamsE)
        /*0098*/ 	.word	0x00000004


	//----- nvinfo : EIATTR_FRAME_SIZE
	.align		4
.L_36:
        /*009c*/ 	.byte	0x04, 0x11
        /*009e*/ 	.short	(.L_38 - .L_37)
	.align		4
.L_37:
        /*00a0*/ 	.word	index@(_ZN7cutlass13device_kernelIN5flash11enable_sm90INS1_16FlashAttnFwdSm90INS1_25CollectiveMainloopFwdSm90ILi2EN4cute5tupleIJNS5_1CILi1EEES8_S8_EEENS6_IJNS7_ILi64EEESA_SA_EEELi512ENS_6half_tEfNS_4arch4Sm90ELb0ELb1ELb0ELb1ELb1ELb1ELb1ELb0ELb0ELb1ELb1ELb0EEENS1_21CollectiveEpilogueFwdINS6_IJSA_NS7_ILi512EEESA_EEES9_SC_SE_Li256ELb1ELb1ELb1ELb0EEENS1_36VarlenDynamicPersistentTileSchedulerILi64ELi64ELi256ELi128ELb1ELb1ELb1ELb1ELb0ELb1EEEEEEEEEvNT_6ParamsE)
        /*00a4*/ 	.word	0x00000000


	//----- nvinfo : EIATTR_REGCOUNT
	.align		4
.L_38:
        /*00a8*/ 	.byte	0x04, 0x2f
        /*00aa*/ 	.short	(.L_40 - .L_39)
	.align		4
.L_39:
        /*00ac*/ 	.word	index@(_ZN7cutlass13device_kernelIN5flash11enable_sm90INS1_16FlashAttnFwdSm90INS1_25CollectiveMainloopFwdSm90ILi2EN4cute5tupleIJNS5_1CILi1EEES8_S8_EEENS6_IJNS7_ILi64EEESA_SA_EEELi512ENS_6half_tEfNS_4arch4Sm90ELb0ELb1ELb0ELb1ELb1ELb0ELb1ELb0ELb0ELb1ELb1ELb0EEENS1_21CollectiveEpilogueFwdINS6_IJSA_NS7_ILi512EEESA_EEES9_SC_SE_Li256ELb1ELb1ELb1ELb0EEENS1_36VarlenDynamicPersistentTileSchedulerILi64ELi64ELi256ELi128ELb1ELb1ELb1ELb1ELb0ELb1EEEEEEEEEvNT_6ParamsE)
        /*00b0*/ 	.word	0x00000004


	//----- nvinfo : EIATTR_FRAME_SIZE
	.align		4
.L_40:
        /*00b4*/ 	.byte	0x04, 0x11
        /*00b6*/ 	.short	(.L_42 - .L_41)
	.align		4
.L_41:
        /*00b8*/ 	.word	index@(_ZN7cutlass13device_kernelIN5flash11enable_sm90INS1_16FlashAttnFwdSm90INS1_25CollectiveMainloopFwdSm90ILi2EN4cute5tupleIJNS5_1CILi1EEES8_S8_EEENS6_IJNS7_ILi64EEESA_SA_EEELi512ENS_6half_tEfNS_4arch4Sm90ELb0ELb1ELb0ELb1ELb1ELb0ELb1ELb0ELb0ELb1ELb1ELb0EEENS1_21CollectiveEpilogueFwdINS6_IJSA_NS7_ILi512EEESA_EEES9_SC_SE_Li256ELb1ELb1ELb1ELb0EEENS1_36VarlenDynamicPersistentTileSchedulerILi64ELi64ELi256ELi128ELb1ELb1ELb1ELb1ELb0ELb1EEEEEEEEEvNT_6ParamsE)
        /*00bc*/ 	.word	0x00000000


	//----- nvinfo : EIATTR_REGCOUNT
	.align		4
.L_42:
        /*00c0*/ 	.byte	0x04, 0x2f
        /*00c2*/ 	.short	(.L_44 - .L_43)
	.align		4
.L_43:
        /*00c4*/ 	.word	index@(_ZN7cutlass13device_kernelIN5flash11enable_sm90INS1_16FlashAttnFwdSm90INS1_25CollectiveMainloopFwdSm90ILi2EN4cute5tupleIJNS5_1CILi1EEES8_S8_EEENS6_IJNS7_ILi64EEESA_SA_EEELi512ENS_6half_tEfNS_4arch4Sm90ELb0ELb1ELb0ELb1ELb1ELb1ELb0ELb0ELb0ELb1ELb1ELb0EEENS1_21CollectiveEpilogueFwdINS6_IJSA_NS7_ILi512EEESA_EEES9_SC_SE_Li256ELb1ELb1ELb1ELb0EEENS1_36VarlenDynamicPersistentTileSchedulerILi64ELi64ELi256ELi128ELb1ELb1ELb1ELb1ELb0ELb1EEEEEEEEEvNT_6ParamsE)
        /*00c8*/ 	.word	0x00000004


	//----- nvinfo : EIATTR_FRAME_SIZE
	.align		4
.L_44:
        /*00cc*/ 	.byte	0x04, 0x11
        /*00ce*/ 	.short	(.L_46 - .L_45)
	.align		4
.L_45:
        /*00d0*/ 	.word	index@(_ZN7cutlass13device_kernelIN5flash11enable_sm90INS1_16FlashAttnFwdSm90INS1_25CollectiveMainloopFwdSm90ILi2EN4cute5tupleIJNS5_1CILi1EEES8_S8_EEENS6_IJNS7_ILi64EEESA_SA_EEELi512ENS_6half_tEfNS_4arch4Sm90ELb0ELb1ELb0ELb1ELb1ELb1ELb0ELb0ELb0ELb1ELb1ELb0EEENS1_21CollectiveEpilogueFwdINS6_IJSA_NS7_ILi512EEESA_EEES9_SC_SE_Li256ELb1ELb1ELb1ELb0EEENS1_36VarlenDynamicPersistentTileSchedulerILi64ELi64ELi256ELi128ELb1ELb1ELb1ELb1ELb0ELb1EEEEEEEEEvNT_6ParamsE)
        /*00d4*/ 	.word	0x00000000


	//----- nvinfo : EIATTR_REGCOUNT
	.align		4
.L_46:
        /*00d8*/ 	.byte	0x04, 0x2f
        /*00da*/ 	.short	(.L_48 - .L_47)
	.align		4
.L_47:
        /*00dc*/ 	.word	index@(_ZN7cutlass13device_kernelIN5flash11enable_sm90INS1_16FlashAttnFwdSm90INS1_25CollectiveMainloopFwdSm90ILi2EN4cute5tupleIJNS5_1CILi1EEES8_S8_EEENS6_IJNS7_ILi64EEESA_SA_EEELi512ENS_6half_tEfNS_4arch4Sm90ELb0ELb1ELb0ELb1ELb1ELb0ELb0ELb0ELb0ELb1ELb1ELb0EEENS1_21CollectiveEpilogueFwdINS6_IJSA_NS7_ILi512EEESA_EEES9_SC_SE_Li256ELb1ELb1ELb1ELb0EEENS1_36VarlenDynamicPersistentTileSchedulerILi64ELi64ELi256ELi128ELb1ELb1ELb1ELb1ELb0ELb1EEEEEEEEEvNT_6ParamsE)
        /*00e0*/ 	.word	0x00000004


	//----- nvinfo : EIATTR_FRAME_SIZE
	.align		4
.L_48:
        /*00e4*/ 	.byte	0x04, 0x11
        /*00e6*/ 	.short	(.L_50 - .L_49)
	.align		4
.L_49:
        /*00e8*/ 	.word	index@(_ZN7cutlass13device_kernelIN5flash11enable_sm90INS1_16FlashAttnFwdSm90INS1_25CollectiveMainloopFwdSm90ILi2EN4cute5tupleIJNS5_1CILi1EEES8_S8_EEENS6_IJNS7_ILi64EEESA_SA_EEELi512ENS_6half_tEfNS_4arch4Sm90ELb0ELb1ELb0ELb1ELb1ELb0ELb0ELb0ELb0ELb1ELb1ELb0EEENS1_21CollectiveEpilogueFwdINS6_IJSA_NS7_ILi512EEESA_EEES9_SC_SE_Li256ELb1ELb1ELb1ELb0EEENS1_36VarlenDynamicPersistentTileSchedulerILi64ELi64ELi256ELi128ELb1ELb1ELb1ELb1ELb0ELb1EEEEEEEEEvNT_6ParamsE)
        /*00ec*/ 	.word	0x00000000


	//----- nvinfo : EIATTR_REGCOUNT
	.align		4
.L_50:
        /*00f0*/ 	.byte	0x04, 0x2f
        /*00f2*/ 	.short	(.L_52 - .L_51)
	.align		4
.L_51:
        /*00f4*/ 	.word	index@(_ZN7cutlass13device_kernelIN5flash11enable_sm90INS1_16FlashAttnFwdSm90INS1_25CollectiveMainloopFwdSm90ILi2EN4cute5tupleIJNS5_1CILi1EEES8_S8_EEENS6_IJNS7_ILi64EEESA_SA_EEELi512ENS_6half_tEfNS_4arch4Sm90ELb0ELb1ELb0ELb0ELb1ELb0ELb1ELb0ELb0ELb1ELb1ELb0EEENS1_21CollectiveEpilogueFwdINS6_IJSA_NS7_ILi512EEESA_EEES9_SC_SE_Li256ELb0ELb1ELb1ELb0EEENS1_19SingleTileSchedulerILb0ELb1ELb1ELi64EEEEEEEEEvNT_6ParamsE)
        /*00f8*/ 	.word	0x00000004


	//----- nvinfo : EIATTR_FRAME_SIZE
	.align		4
.L_52:
        /*00fc*/ 	.byte	0x04, 0x11
        /*00fe*/ 	.short	(.L_54 - .L_53)
	.align		4
.L_53:
        /*0100*/ 	.word	index@(_ZN7cutlass13device_kernelIN5flash11enable_sm90INS1_16FlashAttnFwdSm90INS1_25CollectiveMainloopFwdSm90ILi2EN4cute5tupleIJNS5_1CILi1EEES8_S8_EEENS6_IJNS7_ILi64EEESA_SA_EEELi512ENS_6half_tEfNS_4arch4Sm90ELb0ELb1ELb0ELb0ELb1ELb0ELb1ELb0ELb0ELb1ELb1ELb0EEENS1_21CollectiveEpilogueFwdINS6_IJSA_NS7_ILi512EEESA_EEES9_SC_SE_Li256ELb0ELb1ELb1ELb0EEENS1_19SingleTileSchedulerILb0ELb1ELb1ELi64EEEEEEEEEvNT_6ParamsE)
        /*0104*/ 	.word	0x00000000


	//----- nvinfo : EIATTR_REGCOUNT
	.align		4
.L_54:
        /*0108*/ 	.byte	0x04, 0x2f
        /*010a*/ 	.short	(.L_56 - .L_55)
	.align		4
.L_55:
        /*010c*/ 	.word	index@(_ZN7cutlass13device_kernelIN5flash11enable_sm90INS1_16FlashAttnFwdSm90INS1_25CollectiveMainloopFwdSm90ILi2EN4cute5tupleIJNS5_1CILi1EEES8_S8_EEENS6_IJNS7_ILi64EEESA_SA_EEELi512ENS_6half_tEfNS_4arch4Sm90ELb0ELb1ELb0ELb0ELb1ELb0ELb0ELb0ELb0ELb1ELb1ELb0EEENS1_21CollectiveEpilogueFwdINS6_IJSA_NS7_ILi512EEESA_EEES9_SC_SE_Li256ELb0ELb1ELb1ELb0EEENS1_19SingleTileSchedulerILb0ELb1ELb1ELi64EEEEEEEEEvNT_6ParamsE)
        /*0110*/ 	.word	0x00000004


	//----- nvinfo : EIATTR_FRAME_SIZE
	.align		4
.L_56:
        /*0114*/ 	.byte	0x04, 0x11
        /*0116*/ 	.short	(.L_58 - .L_57)
	.align		4
.L_57:
        /*0118*/ 	.word	index@(_ZN7cutlass13device_kernelIN5flash11enable_sm90INS1_16FlashAttnFwdSm90INS1_25CollectiveMainloopFwdSm90ILi2EN4cute5tupleIJNS5_1CILi1EEES8_S8_EEENS6_IJNS7_ILi64EEESA_SA_EEELi512ENS_6half_tEfNS_4arch4Sm90ELb0ELb1ELb0ELb0ELb1ELb0ELb0ELb0ELb0ELb1ELb1ELb0EEENS1_21CollectiveEpilogueFwdINS6_IJSA_NS7_ILi512EEESA_EEES9_SC_SE_Li256ELb0ELb1ELb1ELb0EEENS1_19SingleTileSchedulerILb0ELb1ELb1ELi64EEEEEEEEEvNT_6ParamsE)
        /*011c*/ 	.word	0x00000000


	//----- nvinfo : EIATTR_REGCOUNT
	.align		4
.L_58:
        /*0120*/ 	.byte	0x04, 0x2f
        /*0122*/ 	.short	(.L_60 - .L_59)
	.align		4
.L_59:
        /*0124*/ 	.word	index@(_ZN7cutlass13device_kernelIN5flash11enable_sm90INS1_16FlashAttnFwdSm90INS1_25CollectiveMainloopFwdSm90ILi2EN4cute5tupleIJNS5_1CILi1EEES8_S8_EEENS6_IJNS7_ILi64EEESA_SA_EEELi512ENS_6half_tEfNS_4arch4Sm90ELb0ELb0ELb0ELb1ELb1ELb1ELb1ELb0ELb0ELb1ELb1ELb0EEENS1_21CollectiveEpilogueFwdINS6_IJSA_NS7_ILi512EEESA_EEES9_SC_SE_Li256ELb1ELb1ELb1ELb0EEENS1_36VarlenDynamicPersistentTileSchedulerILi64ELi64ELi256ELi128ELb1ELb1ELb1ELb0ELb1ELb1EEEEEEEEEvNT_6ParamsE)
        /*0128*/ 	.word	0x00000004


	//----- nvinfo : EIATTR_FRAME_SIZE
	.align		4
.L_60:
        /*012c*/ 	.byte	0x04, 0x11
        /*012e*/ 	.short	(.L_62 - .L_61)
	.align		4
.L_61:
        /*0130*/ 	.word	index@(_ZN7cutlass13device_kernelIN5flash11enable_sm90INS1_16FlashAttnFwdSm90INS1_25CollectiveMainloopFwdSm90ILi2EN4cute5tupleIJNS5_1CILi1EEES8_S8_EEENS6_IJNS7_ILi64EEESA_SA_EEELi512ENS_6half_tEfNS_4arch4Sm90ELb0ELb0ELb0ELb1ELb1ELb1ELb1ELb0ELb0ELb1ELb1ELb0EEENS1_21CollectiveEpilogueFwdINS6_IJSA_NS7_ILi512EEESA_EEES9_SC_SE_Li256ELb1ELb1ELb1ELb0EEENS1_36VarlenDynamicPersistentTileSchedulerILi64ELi64ELi256ELi128ELb1ELb1ELb1ELb0ELb1ELb1EEEEEEEEEvNT_6ParamsE)
        /*0134*/ 	.word	0x00000000


	//----- nvinfo : EIATTR_REGCOUNT
	.align		4
.L_62:
        /*0138*/ 	.byte	0x04, 0x2f
        /*013a*/ 	.short	(.L_64 - .L_63)
	.align		4
.L_63:
        /*013c*/ 	.word	index@(_ZN7cutlass13device_kernelIN5flash11enable_sm90INS1_16FlashAttnFwdSm90INS1_25CollectiveMainloopFwdSm90ILi2EN4cute5tupleIJNS5_1CILi1EEES8_S8_EEENS6_IJNS7_ILi64EEESA_SA_EEELi512ENS_6half_tEfNS_4arch4Sm90ELb0ELb0ELb0ELb1ELb1ELb0ELb1ELb0ELb0ELb1ELb1ELb0EEENS1_21CollectiveEpilogueFwdINS6_IJSA_NS7_ILi512EEESA_EEES9_SC_SE_Li256ELb1ELb1ELb1ELb0EEENS1_36VarlenDynamicPersistentTileSchedulerILi64ELi64ELi256ELi128ELb1ELb1ELb1ELb0ELb1ELb1EEEEEEEEEvNT_6ParamsE)
        /*0140*/ 	.word	0x00000004


	//----- nvinfo : EIATTR_FRAME_SIZE
	.align		4
.L_64:
        /*0144*/ 	.byte	0x04, 0x11
        /*0146*/ 	.short	(.L_66 - .L_65)
	.align		4
.L_65:
        /*0148*/ 	.word	index@(_ZN7cutlass13device_kernelIN5flash11enable_sm90INS1_16FlashAttnFwdSm90INS1_25CollectiveMainloopFwdSm90ILi2EN4cute5tupleIJNS5_1CILi1EEES8_S8_EEENS6_IJNS7_ILi64EEESA_SA_EEELi512ENS_6half_tEfNS_4arch4Sm90ELb0ELb0ELb0ELb1ELb1ELb0ELb1ELb0ELb0ELb1ELb1ELb0EEENS1_21CollectiveEpilogueFwdINS6_IJSA_NS7_ILi512EEESA_EEES9_SC_SE_Li256ELb1ELb1ELb1ELb0EEENS1_36VarlenDynamicPersistentTileSchedulerILi64ELi64ELi256ELi128ELb1ELb1ELb1ELb0ELb1ELb1EEEEEEEEEvNT_6ParamsE)
        /*014c*/ 	.word	0x00000000


	//----- nvinfo : EIATTR_REGCOUNT
	.align		4
.L_66:
        /*0150*/ 	.byte	0x04, 0x2f
        /*0152*/ 	.short	(.L_68 - .L_67)
	.align		4
.L_67:
        /*0154*/ 	.word	index@(_ZN7cutlass13device_kernelIN5flash11enable_sm90INS1_16FlashAttnFwdSm90INS1_25CollectiveMainloopFwdSm90ILi2EN4cute5tupleIJNS5_1CILi1EEES8_S8_EEENS6_IJNS7_ILi64EEESA_SA_EEELi512ENS_6half_tEfNS_4arch4Sm90ELb0ELb0ELb0ELb1ELb1ELb1ELb0ELb0ELb0ELb1ELb1ELb0EEENS1_21CollectiveEpilogueFwdINS6_IJSA_NS7_ILi512EEESA_EEES9_SC_SE_Li256ELb1ELb1ELb1ELb0EEENS1_36VarlenDynamicPersistentTileSchedulerILi64ELi64ELi256ELi128ELb1ELb1ELb1ELb0ELb1ELb1EEEEEEEEEvNT_6ParamsE)
        /*0158*/ 	.word	0x00000004


	//----- nvinfo : EIATTR_FRAME_SIZE
	.align		4
.L_68:
        /*015c*/ 	.byte	0x04, 0x11
        /*015e*/ 	.short	(.L_70 - .L_69)
	.align		4
.L_69:
        /*0160*/ 	.word	index@(_ZN7cutlass13device_kernelIN5flash11enable_sm90INS1_16FlashAttnFwdSm90INS1_25CollectiveMainloopFwdSm90ILi2EN4cute5tupleIJNS5_1CILi1EEES8_S8_EEENS6_IJNS7_ILi64EEESA_SA_EEELi512ENS_6half_tEfNS_4arch4Sm90ELb0ELb0ELb0ELb1ELb1ELb1ELb0ELb0ELb0ELb1ELb1ELb0EEENS1_21CollectiveEpilogueFwdINS6_IJSA_NS7_ILi512EEESA_EEES9_SC_SE_Li256ELb1ELb1ELb1ELb0EEENS1_36VarlenDynamicPersistentTileSchedulerILi64ELi64ELi256ELi128ELb1ELb1ELb1ELb0ELb1ELb1EEEEEEEEEvNT_6ParamsE)
        /*0164*/ 	.word	0x00000000


	//----- nvinfo : EIATTR_REGCOUNT
	.align		4
.L_70:
        /*0168*/ 	.byte	0x04, 0x2f
        /*016a*/ 	.short	(.L_72 - .L_71)
	.align		4
.L_71:
        /*016c*/ 	.word	index@(_ZN7cutlass13device_kernelIN5flash11enable_sm90INS1_16FlashAttnFwdSm90INS1_25CollectiveMainloopFwdSm90ILi2EN4cute5tupleIJNS5_1CILi1EEES8_S8_EEENS6_IJNS7_ILi64EEESA_SA_EEELi512ENS_6half_tEfNS_4arch4Sm90ELb0ELb0ELb0ELb1ELb1ELb0ELb0ELb0ELb0ELb1ELb1ELb0EEENS1_21CollectiveEpilogueFwdINS6_IJSA_NS7_ILi512EEESA_EEES9_SC_SE_Li256ELb1ELb1ELb1ELb0EEENS1_36VarlenDynamicPersistentTileSchedulerILi64ELi64ELi256ELi128ELb1ELb1ELb1ELb0ELb1ELb1EEEEEEEEEvNT_6ParamsE)
        /*0170*/ 	.word	0x00000004


	//----- nvinfo : EIATTR_FRAME_SIZE
	.align		4
.L_72:
        /*0174*/ 	.byte	0x04, 0x11
        /*0176*/ 	.short	(.L_74 - .L_73)
	.align		4
.L_73:
        /*0178*/ 	.word	index@(_ZN7cutlass13device_kernelIN5flash11enable_sm90INS1_16FlashAttnFwdSm90INS1_25CollectiveMainloopFwdSm90ILi2EN4cute5tupleIJNS5_1CILi1EEES8_S8_EEENS6_IJNS7_ILi64EEESA_SA_EEELi512ENS_6half_tEfNS_4arch4Sm90ELb0ELb0ELb0ELb1ELb1ELb0ELb0ELb0ELb0ELb1ELb1ELb0EEENS1_21CollectiveEpilogueFwdINS6_IJSA_NS7_ILi512EEESA_EEES9_SC_SE_Li256ELb1ELb1ELb1ELb0EEENS1_36VarlenDynamicPersistentTileSchedulerILi64ELi64ELi256ELi128ELb1ELb1ELb1ELb0ELb1ELb1EEEEEEEEEvNT_6ParamsE)
        /*017c*/ 	.word	0x00000000


	//----- nvinfo : EIATTR_REGCOUNT
	.align		4
.L_74:
        /*0180*/ 	.byte	0x04, 0x2f
        /*0182*/ 	.short	(.L_76 - .L_75)
	.align		4
.L_75:
        /*0184*/ 	.word	index@(_ZN7cutlass13device_kernelIN5flash11enable_sm90INS1_16FlashAttnFwdSm90INS1_25CollectiveMainloopFwdSm90ILi2EN4cute5tupleIJNS5_1CILi1EEES8_S8_EEENS6_IJNS7_ILi64EEESA_SA_EEELi512ENS_6half_tEfNS_4arch4Sm90ELb0ELb0ELb0ELb0ELb1ELb0ELb1ELb0ELb0ELb1ELb1ELb0EEENS1_21CollectiveEpilogueFwdINS6_IJSA_NS7_ILi512EEESA_EEES9_SC_SE_Li256ELb0ELb1ELb1ELb0EEENS1_19SingleTileSchedulerILb0ELb1ELb1ELi64EEEEEEEEEvNT_6ParamsE)
        /*0188*/ 	.word	0x00000004


	//----- nvinfo : EIATTR_FRAME_SIZE
	.align		4
.L_76:
        /*018c*/ 	.byte	0x04, 0x11
        /*018e*/ 	.short	(.L_78 - .L_77)
	.align		4
.L_77:
        /*0190*/ 	.word	index@(_ZN7cutlass13device_kernelIN5flash11enable_sm90INS1_16FlashAttnFwdSm90INS1_25CollectiveMainloopFwdSm90ILi2EN4cute5tupleIJNS5_1CILi1EEES8_S8_EEENS6_IJNS7_ILi64EEESA_SA_EEELi512ENS_6half_tEfNS_4arch4Sm90ELb0ELb0ELb0ELb0ELb1ELb0ELb1ELb0ELb0ELb1ELb1ELb0EEENS1_21CollectiveEpilogueFwdINS6_IJSA_NS7_ILi512EEESA_EEES9_SC_SE_Li256ELb0ELb1ELb1ELb0EEENS1_19SingleTileSchedulerILb0ELb1ELb1ELi64EEEEEEEEEvNT_6ParamsE)
        /*0194*/ 	.word	0x00000000


	//----- nvinfo : EIATTR_REGCOUNT
	.align		4
.L_78:
        /*0198*/ 	.byte	0x04, 0x2f
        /*019a*/ 	.short	(.L_80 - .L_79)
	.align		4
.L_79:
        /*019c*/ 	.word	index@(_ZN7cutlass13device_kernelIN5flash11enable_sm90INS1_16FlashAttnFwdSm90INS1_25CollectiveMainloopFwdSm90ILi2EN4cute5tupleIJNS5_1CILi1EEES8_S8_EEENS6_IJNS7_ILi64EEESA_SA_EEELi512ENS_6half_tEfNS_4arch4Sm90ELb0ELb0ELb0ELb0ELb1ELb0ELb0ELb0ELb0ELb1ELb1ELb0EEENS1_21CollectiveEpilogueFwdINS6_IJSA_NS7_ILi512EEESA_EEES9_SC_SE_Li256ELb0ELb1ELb1ELb0EEENS1_19SingleTileSchedulerILb0ELb1ELb1ELi64EEEEEEEEEvNT_6ParamsE)
        /*01a0*/ 	.word	0x00000004


	//----- nvinfo : EIATTR_FRAME_SIZE
	.align		4
.L_80:
        /*01a4*/ 	.byte	0x04, 0x11
        /*01a6*/ 	.short	(.L_82 - .L_81)
	.align		4
.L_81:
        /*01a8*/ 	.word	index@(_ZN7cutlass13device_kernelIN5flash11enable_sm90INS1_16FlashAttnFwdSm90INS1_25CollectiveMainloopFwdSm90ILi2EN4cute5tupleIJNS5_1CILi1EEES8_S8_EEENS6_IJNS7_ILi64EEESA_SA_EEELi512ENS_6half_tEfNS_4arch4Sm90ELb0ELb0ELb0ELb0ELb1ELb0ELb0ELb0ELb0ELb1ELb1ELb0EEENS1_21CollectiveEpilogueFwdINS6_IJSA_NS7_ILi512EEESA_EEES9_SC_SE_Li256ELb0ELb1ELb1ELb0EEENS1_19SingleTileSchedulerILb0ELb1ELb1ELi64EEEEEEEEEvNT_6ParamsE)
        /*01ac*/ 	.word	0x00000000


	//----- nvinfo : EIATTR_MIN_STACK_SIZE
	.align		4
.L_82:
        /*01b0*/ 	.byte	0x04, 0x12
        /*01b2*/ 	.short	(.L_84 - .L_83)
	.align		4
.L_83:
        /*01b4*/ 	.word	index@(_ZN7cutlass13device_kernelIN5flash11enable_sm90INS1_16FlashAttnFwdSm90INS1_25CollectiveMainloopFwdSm90ILi2EN4cute5tupleIJNS5_1CILi1EEES8_S8_EEENS6_IJNS7_ILi64EEESA_SA_EEELi512ENS_6half_tEfNS_4arch4Sm90ELb0ELb0ELb0ELb0ELb1ELb0ELb0ELb0ELb0ELb1ELb1ELb0EEENS1_21CollectiveEpilogueFwdINS6_IJSA_NS7_ILi512EEESA_EEES9_SC_SE_Li256ELb0ELb1ELb1ELb0EEENS1_19SingleTileSchedulerILb0ELb1ELb1ELi64EEEEEEEEEvNT_6ParamsE)
        /*01b8*/ 	.word	0x00000000


	//----- nvinfo : EIATTR_MIN_STACK_SIZE
	.align		4
.L_84:
        /*01bc*/ 	.byte	0x04, 0x12
        /*01be*/ 	.short	(.L_86 - .L_85)
	.align		4
.L_85:
        /*01c0*/ 	.word	index@(_ZN7cutlass13device_kernelIN5flash11enable_sm90INS1_16FlashAttnFwdSm90INS1_25CollectiveMainloopFwdSm90ILi2EN4cute5tupleIJNS5_1CILi1EEES8_S8_EEENS6_IJNS7_ILi64EEESA_SA_EEELi512ENS_6half_tEfNS_4arch4Sm90ELb0ELb0ELb0ELb0ELb1ELb0ELb1ELb0ELb0ELb1ELb1ELb0EEENS1_21CollectiveEpilogueFwdINS6_IJSA_NS7_ILi512EEESA_EEES9_SC_SE_Li256ELb0ELb1ELb1ELb0EEENS1_19SingleTileSchedulerILb0ELb1ELb1ELi64EEEEEEEEEvNT_6ParamsE)
        /*01c4*/ 	.word	0x00000000


	//----- nvinfo : EIATTR_MIN_STACK_SIZE
	.align		4
.L_86:
        /*01c8*/ 	.byte	0x04, 0x12
        /*01ca*/ 	.short	(.L_88 - .L_87)
	.align		4
.L_87:
        /*01cc*/ 	.word	index@(_ZN7cutlass13device_kernelIN5flash11enable_sm90INS1_16FlashAttnFwdSm90INS1_25CollectiveMainloopFwdSm90ILi2EN4cute5tupleIJNS5_1CILi1EEES8_S8_EEENS6_IJNS7_ILi64EEESA_SA_EEELi512ENS_6half_tEfNS_4arch4Sm90ELb0ELb0ELb0ELb1ELb1ELb0ELb0ELb0ELb0ELb1ELb1ELb0EEENS1_21CollectiveEpilogueFwdINS6_IJSA_NS7_ILi512EEESA_EEES9_SC_SE_Li256ELb1ELb1ELb1ELb0EEENS1_36VarlenDynamicPersistentTileSchedulerILi64ELi64ELi256ELi128ELb1ELb1ELb1ELb0ELb1ELb1EEEEEEEEEvNT_6ParamsE)
        /*01d0*/ 	.word	0x00000000


	//----- nvinfo : EIATTR_MIN_STACK_SIZE
	.align		4
.L_88:
        /*01d4*/ 	.byte	0x04, 0x12
        /*01d6*/ 	.short	(.L_90 - .L_89)
	.align		4
.L_89:
        /*01d8*/ 	.word	index@(_ZN7cutlass13device_kernelIN5flash11enable_sm90INS1_16FlashAttnFwdSm90INS1_25CollectiveMainloopFwdSm90ILi2EN4cute5tupleIJNS5_1CILi1EEES8_S8_EEENS6_IJNS7_ILi64EEESA_SA_EEELi512ENS_6half_tEfNS_4arch4Sm90ELb0ELb0ELb0ELb1ELb1ELb1ELb0ELb0ELb0ELb1ELb1ELb0EEENS1_21CollectiveEpilogueFwdINS6_IJSA_NS7_ILi512EEESA_EEES9_SC_SE_Li256ELb1ELb1ELb1ELb0EEENS1_36VarlenDynamicPersistentTileSchedulerILi64ELi64ELi256ELi128ELb1ELb1ELb1ELb0ELb1ELb1EEEEEEEEEvNT_6ParamsE)
        /*01dc*/ 	.word	0x00000000


	//----- nvinfo : EIATTR_MIN_STACK_SIZE
	.align		4
.L_90:
        /*01e0*/ 	.byte	0x04, 0x12
        /*01e2*/ 	.short	(.L_92 - .L_91)
	.align		4
.L_91:
        /*01e4*/ 	.word	index@(_ZN7cutlass13device_kernelIN5flash11enable_sm90INS1_16FlashAttnFwdSm90INS1_25CollectiveMainloopFwdSm90ILi2EN4cute5tupleIJNS5_1CILi1EEES8_S8_EEENS6_IJNS7_ILi64EEESA_SA_EEELi512ENS_6half_tEfNS_4arch4Sm90ELb0ELb0ELb0ELb1ELb1ELb0ELb1ELb0ELb0ELb1ELb1ELb0EEENS1_21CollectiveEpilogueFwdINS6_IJSA_NS7_ILi512EEESA_EEES9_SC_SE_Li256ELb1ELb1ELb1ELb0EEENS1_36VarlenDynamicPersistentTileSchedulerILi64ELi64ELi256ELi128ELb1ELb1ELb1ELb0ELb1ELb1EEEEEEEEEvNT_6ParamsE)
        /*01e8*/ 	.word	0x00000000


	//----- nvinfo : EIATTR_MIN_STACK_SIZE
	.align		4
.L_92:
        /*01ec*/ 	.byte	0x04, 0x12
        /*01ee*/ 	.short	(.L_94 - .L_93)
	.align		4
.L_93:
        /*01f0*/ 	.word	index@(_ZN7cutlass13device_kernelIN5flash11enable_sm90INS1_16FlashAttnFwdSm90INS1_25CollectiveMainloopFwdSm90ILi2EN4cute5tupleIJNS5_1CILi1EEES8_S8_EEENS6_IJNS7_ILi64EEESA_SA_EEELi512ENS_6half_tEfNS_4arch4Sm90ELb0ELb0ELb0ELb1ELb1ELb1ELb1ELb0ELb0ELb1ELb1ELb0EEENS1_21CollectiveEpilogueFwdINS6_IJSA_NS7_ILi512EEESA_EEES9_SC_SE_Li256ELb1ELb1ELb1ELb0EEENS1_36VarlenDynamicPersistentTileSchedulerILi64ELi64ELi256ELi128ELb1ELb1ELb1ELb0ELb1ELb1EEEEEEEEEvNT_6ParamsE)
        /*01f4*/ 	.word	0x00000000


	//----- nvinfo : EIATTR_MIN_STACK_SIZE
	.align		4
.L_94:
        /*01f8*/ 	.byte	0x04, 0x12
        /*01fa*/ 	.short	(.L_96 - .L_95)
	.align		4
.L_95:
        /*01fc*/ 	.word	index@(_ZN7cutlass13device_kernelIN5flash11enable_sm90INS1_16FlashAttnFwdSm90INS1_25CollectiveMainloopFwdSm90ILi2EN4cute5tupleIJNS5_1CILi1EEES8_S8_EEENS6_IJNS7_ILi64EEESA_SA_EEELi512ENS_6half_tEfNS_4arch4Sm90ELb0ELb1ELb0ELb0ELb1ELb0ELb0ELb0ELb0ELb1ELb1ELb0EEENS1_21CollectiveEpilogueFwdINS6_IJSA_NS7_ILi512EEESA_EEES9_SC_SE_Li256ELb0ELb1ELb1ELb0EEENS1_19SingleTileSchedulerILb0ELb1ELb1ELi64EEEEEEEEEvNT_6ParamsE)
        /*0200*/ 	.word	0x00000000


	//----- nvinfo : EIATTR_MIN_STACK_SIZE
	.align		4
.L_96:
        /*0204*/ 	.byte	0x04, 0x12
        /*0206*/ 	.short	(.L_98 - .L_97)
	.align		4
.L_97:
        /*0208*/ 	.word	index@(_ZN7cutlass13device_kernelIN5flash11enable_sm90INS1_16FlashAttnFwdSm90INS1_25CollectiveMainloopFwdSm90ILi2EN4cute5tupleIJNS5_1CILi1EEES8_S8_EEENS6_IJNS7_ILi64EEESA_SA_EEELi512ENS_6half_tEfNS_4arch4Sm90ELb0ELb1ELb0ELb0ELb1ELb0ELb1ELb0ELb0ELb1ELb1ELb0EEENS1_21CollectiveEpilogueFwdINS6_IJSA_NS7_ILi512EEESA_EEES9_SC_SE_Li256ELb0ELb1ELb1ELb0EEENS1_19SingleTileSchedulerILb0ELb1ELb1ELi64EEEEEEEEEvNT_6ParamsE)
        /*020c*/ 	.word	0x00000000


	//----- nvinfo : EIATTR_MIN_STACK_SIZE
	.align		4
.L_98:
        /*0210*/ 	.byte	0x04, 0x12
        /*0212*/ 	.short	(.L_100 - .L_99)
	.align		4
.L_99:
        /*0214*/ 	.word	index@(_ZN7cutlass13device_kernelIN5flash11enable_sm90INS1_16FlashAttnFwdSm90INS1_25CollectiveMainloopFwdSm90ILi2EN4cute5tupleIJNS5_1CILi1EEES8_S8_EEENS6_IJNS7_ILi64EEESA_SA_EEELi512ENS_6half_tEfNS_4arch4Sm90ELb0ELb1ELb0ELb1ELb1ELb0ELb0ELb0ELb0ELb1ELb1ELb0EEENS1_21CollectiveEpilogueFwdINS6_IJSA_NS7_ILi512EEESA_EEES9_SC_SE_Li256ELb1ELb1ELb1ELb0EEENS1_36VarlenDynamicPersistentTileSchedulerILi64ELi64ELi256ELi128ELb1ELb1ELb1ELb1ELb0ELb1EEEEEEEEEvNT_6ParamsE)
        /*0218*/ 	.word	0x00000000


	//----- nvinfo : EIATTR_MIN_STACK_SIZE
	.align		4
.L_100:
        /*021c*/ 	.byte	0x04, 0x12
        /*021e*/ 	.short	(.L_102 - .L_101)
	.align		4
.L_101:
        /*0220*/ 	.word	index@(_ZN7cutlass13device_kernelIN5flash11enable_sm90INS1_16FlashAttnFwdSm90INS1_25CollectiveMainloopFwdSm90ILi2EN4cute5tupleIJNS5_1CILi1EEES8_S8_EEENS6_IJNS7_ILi64EEESA_SA_EEELi512ENS_6half_tEfNS_4arch4Sm90ELb0ELb1ELb0ELb1ELb1ELb1ELb0ELb0ELb0ELb1ELb1ELb0EEENS1_21CollectiveEpilogueFwdINS6_IJSA_NS7_ILi512EEESA_EEES9_SC_SE_Li256ELb1ELb1ELb1ELb0EEENS1_36VarlenDynamicPersistentTileSchedulerILi64ELi64ELi256ELi128ELb1ELb1ELb1ELb1ELb0ELb1EEEEEEEEEvNT_6ParamsE)
        /*0224*/ 	.word	0x00000000


	//----- nvinfo : EIATTR_MIN_STACK_SIZE
	.align		4
.L_102:
        /*0228*/ 	.byte	0x04, 0x12
        /*022a*/ 	.short	(.L_104 - .L_103)
	.align		4
.L_103:
        /*022c*/ 	.word	index@(_ZN7cutlass13device_kernelIN5flash11enable_sm90INS1_16FlashAttnFwdSm90INS1_25CollectiveMainloopFwdSm90ILi2EN4cute5tupleIJNS5_1CILi1EEES8_S8_EEENS6_IJNS7_ILi64EEESA_SA_EEELi512ENS_6half_tEfNS_4arch4Sm90ELb0ELb1ELb0ELb1ELb1ELb0ELb1ELb0ELb0ELb1ELb1ELb0EEENS1_21CollectiveEpilogueFwdINS6_IJSA_NS7_ILi512EEESA_EEES9_SC_SE_Li256ELb1ELb1ELb1ELb0EEENS1_36VarlenDynamicPersistentTileSchedulerILi64ELi64ELi256ELi128ELb1ELb1ELb1ELb1ELb0ELb1EEEEEEEEEvNT_6ParamsE)
        /*0230*/ 	.word	0x00000000


	//----- nvinfo : EIATTR_MIN_STACK_SIZE
	.align		4
.L_104:
        /*0234*/ 	.byte	0x04, 0x12
        /*0236*/ 	.short	(.L_106 - .L_105)
	.align		4
.L_105:
        /*0238*/ 	.word	index@(_ZN7cutlass13device_kernelIN5flash11enable_sm90INS1_16FlashAttnFwdSm90INS1_25CollectiveMainloopFwdSm90ILi2EN4cute5tupleIJNS5_1CILi1EEES8_S8_EEENS6_IJNS7_ILi64EEESA_SA_EEELi512ENS_6half_tEfNS_4arch4Sm90ELb0ELb1ELb0ELb1ELb1ELb1ELb1ELb0ELb0ELb1ELb1ELb0EEENS1_21CollectiveEpilogueFwdINS6_IJSA_NS7_ILi512EEESA_EEES9_SC_SE_Li256ELb1ELb1ELb1ELb0EEENS1_36VarlenDynamicPersistentTileSchedulerILi64ELi64ELi256ELi128ELb1ELb1ELb1ELb1ELb0ELb1EEEEEEEEEvNT_6ParamsE)
        /*023c*/ 	.word	0x00000000


	//----- nvinfo : EIATTR_MIN_STACK_SIZE
	.align		4
.L_106:
        /*0240*/ 	.byte	0x04, 0x12
        /*0242*/ 	.short	(.L_108 - .L_107)
	.align		4
.L_107:
        /*0244*/ 	.word	index@(_ZN7cutlass13device_kernelIN5flash11enable_sm90INS1_16FlashAttnFwdSm90INS1_25CollectiveMainloopFwdSm90ILi2EN4cute5tupleIJNS5_1CILi1EEES8_S8_EEENS6_IJNS7_ILi64EEESA_SA_EEELi512ENS_6half_tEfNS_4arch4Sm90ELb1ELb0ELb0ELb0ELb1ELb0ELb0ELb0ELb0ELb1ELb1ELb0EEENS1_21CollectiveEpilogueFwdINS6_IJSA_NS7_ILi512EEESA_EEES9_SC_SE_Li256ELb0ELb1ELb1ELb0EEENS1_19SingleTileSchedulerILb0ELb1ELb1ELi64EEEEEEEEEvNT_6ParamsE)
        /*0248*/ 	.word	0x00000000


	//----- nvinfo : EIATTR_MIN_STACK_SIZE
	.align		4
.L_108:
        /*024c*/ 	.byte	0x04, 0x12
        /*024e*/ 	.short	(.L_110 - .L_109)
	.align		4
.L_109:
        /*0250*/ 	.word	index@(_ZN7cutlass13device_kernelIN5flash11enable_sm90INS1_16FlashAttnFwdSm90INS1_25CollectiveMainloopFwdSm90ILi2EN4cute5tupleIJNS5_1CILi1EEES8_S8_EEENS6_IJNS7_ILi64EEESA_SA_EEELi512ENS_6half_tEfNS_4arch4Sm90ELb1ELb0ELb0ELb0ELb1ELb0ELb1ELb0ELb0ELb1ELb1ELb0EEENS1_21CollectiveEpilogueFwdINS6_IJSA_NS7_ILi512EEESA_EEES9_SC_SE_Li256ELb0ELb1ELb1ELb0EEENS1_19SingleTileSchedulerILb0ELb1ELb1ELi64EEEEEEEEEvNT_6ParamsE)
        /*0254*/ 	.word	0x00000000


	//----- nvinfo : EIATTR_MIN_STACK_SIZE
	.align		4
.L_110:
        /*0258*/ 	.byte	0x04, 0x12
        /*025a*/ 	.short	(.L_112 - .L_111)
	.align		4
.L_111:
        /*025c*/ 	.word	index@(_ZN7cutlass13device_kernelIN5flash11enable_sm90INS1_16FlashAttnFwdSm90INS1_25CollectiveMainloopFwdSm90ILi2EN4cute5tupleIJNS5_1CILi1EEES8_S8_EEENS6_IJNS7_ILi64EEESA_SA_EEELi512ENS_6half_tEfNS_4arch4Sm90ELb1ELb0ELb0ELb1ELb1ELb0ELb0ELb0ELb0ELb1ELb1ELb0EEENS1_21CollectiveEpilogueFwdINS6_IJSA_NS7_ILi512EEESA_EEES9_SC_SE_Li256ELb1ELb1ELb1ELb0EEENS1_36VarlenDynamicPersistentTileSchedulerILi64ELi64ELi256ELi128ELb1ELb1ELb1ELb1ELb1ELb1EEEEEEEEEvNT_6ParamsE)
        /*0260*/ 	.word	0x00000000


	//----- nvinfo : EIATTR_MIN_STACK_SIZE
	.align		4
.L_112:
        /*0264*/ 	.byte	0x04, 0x12
        /*0266*/ 	.short	(.L_114 - .L_113)
	.align		4
.L_113:
        /*0268*/ 	.word	index@(_ZN7cutlass13device_kernelIN5flash11enable_sm90INS1_16FlashAttnFwdSm90INS1_25CollectiveMainloopFwdSm90ILi2EN4cute5tupleIJNS5_1CILi1EEES8_S8_EEENS6_IJNS7_ILi64EEESA_SA_EEELi512ENS_6half_tEfNS_4arch4Sm90ELb1ELb0ELb0ELb1ELb1ELb1ELb0ELb0ELb0ELb1ELb1ELb0EEENS1_21CollectiveEpilogueFwdINS6_IJSA_NS7_ILi512EEESA_EEES9_SC_SE_Li256ELb1ELb1ELb1ELb0EEENS1_36VarlenDynamicPersistentTileSchedulerILi64ELi64ELi256ELi128ELb1ELb1ELb1ELb1ELb1ELb1EEEEEEEEEvNT_6ParamsE)
        /*026c*/ 	.word	0x00000000


	//----- nvinfo : EIATTR_MIN_STACK_SIZE
	.align		4
.L_114:
        /*0270*/ 	.byte	0x04, 0x12
        /*0272*/ 	.short	(.L_116 - .L_115)
	.align		4
.L_115:
        /*0274*/ 	.word	index@(_ZN7cutlass13device_kernelIN5flash11enable_sm90INS1_16FlashAttnFwdSm90INS1_25CollectiveMainloopFwdSm90ILi2EN4cute5tupleIJNS5_1CILi1EEES8_S8_EEENS6_IJNS7_ILi64EEESA_SA_EEELi512ENS_6half_tEfNS_4arch4Sm90ELb1ELb0ELb0ELb1ELb1ELb0ELb1ELb0ELb0ELb1ELb1ELb0EEENS1_21CollectiveEpilogueFwdINS6_IJSA_NS7_ILi512EEESA_EEES9_SC_SE_Li256ELb1ELb1ELb1ELb0EEENS1_36VarlenDynamicPersistentTileSchedulerILi64ELi64ELi256ELi128ELb1ELb1ELb1ELb1ELb1ELb1EEEEEEEEEvNT_6ParamsE)
        /*0278*/ 	.word	0x00000000


	//----- nvinfo : EIATTR_MIN_STACK_SIZE
	.align		4
.L_116:
        /*027c*/ 	.byte	0x04, 0x12
        /*027e*/ 	.short	(.L_118 - .L_117)
	.align		4
.L_117:
        /*0280*/ 	.word	index@(_ZN7cutlass13device_kernelIN5flash11enable_sm90INS1_16FlashAttnFwdSm90INS1_25CollectiveMainloopFwdSm90ILi2EN4cute5tupleIJNS5_1CILi1EEES8_S8_EEENS6_IJNS7_ILi64EEESA_SA_EEELi512ENS_6half_tEfNS_4arch4Sm90ELb1ELb0ELb0ELb1ELb1ELb1ELb1ELb0ELb0ELb1ELb1ELb0EEENS1_21CollectiveEpilogueFwdINS6_IJSA_NS7_ILi512EEESA_EEES9_SC_SE_Li256ELb1ELb1ELb1ELb0EEENS1_36VarlenDynamicPersistentTileSchedulerILi64ELi64ELi256ELi128ELb1ELb1ELb1ELb1ELb1ELb1EEEEEEEEEvNT_6ParamsE)
        /*0284*/ 	.word	0x00000000
.L_118:


//--------------------- .nv.compat                --------------------------
	.section	.nv.compat,"",@"SHT_CUDA_COMPAT_INFO"
	.align	4
        /*0000*/ 	.byte	0x02, 0x09, 0x01, 0x00, 0x02, 0x02, 0x01, 0x00, 0x02, 0x05, 0x05, 0x00, 0x03, 0x07, 0x01, 0x01
        /*0010*/ 	.byte	0x02, 0x03, 0x00, 0x00, 0x02, 0x06, 0x01, 0x00, 0x04, 0x0b, 0x08, 0x00, 0x09, 0x00, 0x00, 0x00
        /*0020*/ 	.byte	0x00, 0x00, 0x00, 0x00


//--------------------- .nv.info._ZN7cutlass13device_kernelIN5flash11enable_sm90INS1_16FlashAttnFwdSm90INS1_25CollectiveMainloopFwdSm90ILi2EN4cute5tupleIJNS5_1CILi1EEES8_S8_EEENS6_IJNS7_ILi64EEESA_SA_EEELi512ENS_6half_tEfNS_4arch4Sm90ELb0ELb0ELb0ELb0ELb1ELb0ELb0ELb0ELb0ELb1ELb1ELb0EEENS1_21CollectiveEpilogueFwdINS6_IJSA_NS7_ILi512EEESA_EEES9_SC_SE_Li256ELb0ELb1ELb1ELb0EEENS1_19SingleTileSchedulerILb0ELb1ELb1ELi64EEEEEEEEEvNT_6ParamsE --------------------------
	.section	.nv.info._ZN7cutlass13device_kernelIN5flash11enable_sm90INS1_16FlashAttnFwdSm90INS1_25CollectiveMainloopFwdSm90ILi2EN4cute5tupleIJNS5_1CILi1EEES8_S8_EEENS6_IJNS7_ILi64EEESA_SA_EEELi512ENS_6half_tEfNS_4arch4Sm90ELb0ELb0ELb0ELb0ELb1ELb0ELb0ELb0ELb0ELb1ELb1ELb0EEENS1_21CollectiveEpilogueFwdINS6_IJSA_NS7_ILi512EEESA_EEES9_SC_SE_Li256ELb0ELb1ELb1ELb0EEENS1_19SingleTileSchedulerILb0ELb1ELb1ELi64EEEEEEEEEvNT_6ParamsE,"",@"SHT_CUDA_INFO"
	.sectionflags	@""
	.align	4


	//----- nvinfo : EIATTR_CUDA_API_VERSION
	.align		4
        /*0000*/ 	.byte	0x04, 0x37
        /*0002*/ 	.short	(.L_120 - .L_119)
.L_119:
        /*0004*/ 	.word	0x00000082


	//----- nvinfo : EIATTR_KPARAM_INFO
	.align		4
.L_120:
        /*0008*/ 	.byte	0x04, 0x17
        /*000a*/ 	.short	(.L_122 - .L_121)
.L_121:
        /*000c*/ 	.word	0x00000000
        /*0010*/ 	.short	0x0000
        /*0012*/ 	.short	0x0000
        /*0014*/ 	.byte	0x00, 0xf0, 0x01, 0x28


	//----- nvinfo : EIATTR_SPARSE_MMA_MASK
	.align		4
.L_122:
        /*0018*/ 	.byte	0x03, 0x50
        /*001a*/ 	.short	0x0000


	//----- nvinfo : EIATTR_MAXREG_COUNT
	.align		4
        /*001c*/ 	.byte	0x03, 0x1b
        /*001e*/ 	.short	0x00a8


	//----- nvinfo : EIATTR_MERCURY_ISA_VERSION
	.align		4
        /*0020*/ 	.byte	0x03, 0x5f
        /*0022*/ 	.short	0x0101


	//----- nvinfo : EIATTR_VRC_CTA_INIT_COUNT
	.align		4
        /*0024*/ 	.byte	0x02, 0x4a
	.zero		1
	.zero		1


	//----- nvinfo : EIATTR_EXIT_INSTR_OFFSETS
	.align		4
        /*0028*/ 	.byte	0x04, 0x1c
        /*002a*/ 	.short	(.L_124 - .L_123)


	//   ....[0]....
.L_123:
        /*002c*/ 	.word	0x00000010


	//----- nvinfo : EIATTR_MAX_THREADS
	.align		4
.L_124:
        /*0030*/ 	.byte	0x04, 0x05
        /*0032*/ 	.short	(.L_126 - .L_125)
.L_125:
        /*0034*/ 	.word	0x00000180
        /*0038*/ 	.word	0x00000001
        /*003c*/ 	.word	0x00000001


	//----- nvinfo : EIATTR_CBANK_PARAM_SIZE
	.align		4
.L_126:
        /*0040*/ 	.byte	0x03, 0x19
        /*0042*/ 	.short	0x0a00


	//----- nvinfo : EIATTR_PARAM_CBANK
	.align		4
        /*0044*/ 	.byte	0x04, 0x0a
        /*0046*/ 	.short	(.L_128 - .L_127)
	.align		4
.L_127:
        /*0048*/ 	.word	index@(.nv.constant0._ZN7cutlass13device_kernelIN5flash11enable_sm90INS1_16FlashAttnFwdSm90INS1_25CollectiveMainloopFwdSm90ILi2EN4cute5tupleIJNS5_1CILi1EEES8_S8_EEENS6_IJNS7_ILi64EEESA_SA_EEELi512ENS_6half_tEfNS_4arch4Sm90ELb0ELb0ELb0ELb0ELb1ELb0ELb0ELb0ELb0ELb1ELb1ELb0EEENS1_21CollectiveEpilogueFwdINS6_IJSA_NS7_ILi512EEESA_EEES9_SC_SE_Li256ELb0ELb1ELb1ELb0EEENS1_19SingleTileSchedulerILb0ELb1ELb1ELi64EEEEEEEEEvNT_6ParamsE)
        /*004c*/ 	.short	0x0380
        /*004e*/ 	.short	0x0a00


	//----- nvinfo : EIATTR_SW_WAR
	.align		4
.L_128:
        /*0050*/ 	.byte	0x04, 0x36
        /*0052*/ 	.short	(.L_130 - .L_129)
.L_129:
        /*0054*/ 	.word	0x00000008
.L_130:


//--------------------- .nv.info._ZN7cutlass13device_kernelIN5flash11enable_sm90INS1_16FlashAttnFwdSm90INS1_25CollectiveMainloopFwdSm90ILi2EN4cute5tupleIJNS5_1CILi1EEES8_S8_EEENS6_IJNS7_ILi64EEESA_SA_EEELi512ENS_6half_tEfNS_4arch4Sm90ELb0ELb0ELb0ELb0ELb1ELb0ELb1ELb0ELb0ELb1ELb1ELb0EEENS1_21CollectiveEpilogueFwdINS6_IJSA_NS7_ILi512EEESA_EEES9_SC_SE_Li256ELb0ELb1ELb1ELb0EEENS1_19SingleTileSchedulerILb0ELb1ELb1ELi64EEEEEEEEEvNT_6ParamsE --------------------------
	.section	.nv.info._ZN7cutlass13device_kernelIN5flash11enable_sm90INS1_16FlashAttnFwdSm90INS1_25CollectiveMainloopFwdSm90ILi2EN4cute5tupleIJNS5_1CILi1EEES8_S8_EEENS6_IJNS7_ILi64EEESA_SA_EEELi512ENS_6half_tEfNS_4arch4Sm90ELb0ELb0ELb0ELb0ELb1ELb0ELb1ELb0ELb0ELb1ELb1ELb0EEENS1_21CollectiveEpilogueFwdINS6_IJSA_NS7_ILi512EEESA_EEES9_SC_SE_Li256ELb0ELb1ELb1ELb0EEENS1_19SingleTileSchedulerILb0ELb1ELb1ELi64EEEEEEEEEvNT_6ParamsE,"",@"SHT_CUDA_INFO"
	.sectionflags	@""
	.align	4


	//----- nvinfo : EIATTR_CUDA_API_VERSION
	.align		4
        /*0000*/ 	.byte	0x04, 0x37
        /*0002*/ 	.short	(.L_132 - .L_131)
.L_131:
        /*0004*/ 	.word	0x00000082


	//----- nvinfo : EIATTR_KPARAM_INFO
	.align		4
.L_132:
        /*0008*/ 	.byte	0x04, 0x17
        /*000a*/ 	.short	(.L_134 - .L_133)
.L_133:
        /*000c*/ 	.word	0x00000000
        /*0010*/ 	.short	0x0000
        /*0012*/ 	.short	0x0000
        /*0014*/ 	.byte	0x00, 0xf0, 0x01, 0x2c


	//----- nvinfo : EIATTR_SPARSE_MMA_MASK
	.align		4
.L_134:
        /*0018*/ 	.byte	0x03, 0x50
        /*001a*/ 	.short	0x0000


	//----- nvinfo : EIATTR_MAXREG_COUNT
	.align		4
        /*001c*/ 	.byte	0x03, 0x1b
        /*001e*/ 	.short	0x00a8


	//----- nvinfo : EIATTR_MERCURY_ISA_VERSION
	.align		4
        /*0020*/ 	.byte	0x03, 0x5f
        /*0022*/ 	.short	0x0101


	//----- nvinfo : EIATTR_VRC_CTA_INIT_COUNT
	.align		4
        /*0024*/ 	.byte	0x02, 0x4a
	.zero		1
	.zero		1


	//----- nvinfo : EIATTR_EXIT_INSTR_OFFSETS
	.align		4
        /*0028*/ 	.byte	0x04, 0x1c
        /*002a*/ 	.short	(.L_136 - .L_135)


	//   ....[0]....
.L_135:
        /*002c*/ 	.word	0x00000010


	//----- nvinfo : EIATTR_MAX_THREADS
	.align		4
.L_136:
        /*0030*/ 	.byte	0x04, 0x05
        /*0032*/ 	.short	(.L_138 - .L_137)
.L_137:
        /*0034*/ 	.word	0x00000180
        /*0038*/ 	.word	0x00000001
        /*003c*/ 	.word	0x00000001


	//----- nvinfo : EIATTR_CBANK_PARAM_SIZE
	.align		4
.L_138:
        /*0040*/ 	.byte	0x03, 0x19
        /*0042*/ 	.short	0x0b00


	//----- nvinfo : EIATTR_PARAM_CBANK
	.align		4
        /*0044*/ 	.byte	0x04, 0x0a
        /*0046*/ 	.short	(.L_140 - .L_139)
	.align		4
.L_139:
        /*0048*/ 	.word	index@(.nv.constant0._ZN7cutlass13device_kernelIN5flash11enable_sm90INS1_16FlashAttnFwdSm90INS1_25CollectiveMainloopFwdSm90ILi2EN4cute5tupleIJNS5_1CILi1EEES8_S8_EEENS6_IJNS7_ILi64EEESA_SA_EEELi512ENS_6half_tEfNS_4arch4Sm90ELb0ELb0ELb0ELb0ELb1ELb0ELb1ELb0ELb0ELb1ELb1ELb0EEENS1_21CollectiveEpilogueFwdINS6_IJSA_NS7_ILi512EEESA_EEES9_SC_SE_Li256ELb0ELb1ELb1ELb0EEENS1_19SingleTileSchedulerILb0ELb1ELb1ELi64EEEEEEEEEvNT_6ParamsE)
        /*004c*/ 	.short	0x0380
        /*004e*/ 	.short	0x0b00


	//----- nvinfo : EIATTR_SW_WAR
	.align		4
.L_140:
        /*0050*/ 	.byte	0x04, 0x36
        /*0052*/ 	.short	(.L_142 - .L_141)
.L_141:
        /*0054*/ 	.word	0x00000008
.L_142:


//--------------------- .nv.info._ZN7cutlass13device_kernelIN5flash11enable_sm90INS1_16FlashAttnFwdSm90INS1_25CollectiveMainloopFwdSm90ILi2EN4cute5tupleIJNS5_1CILi1EEES8_S8_EEENS6_IJNS7_ILi64EEESA_SA_EEELi512ENS_6half_tEfNS_4arch4Sm90ELb0ELb0ELb0ELb1ELb1ELb0ELb0ELb0ELb0ELb1ELb1ELb0EEENS1_21CollectiveEpilogueFwdINS6_IJSA_NS7_ILi512EEESA_EEES9_SC_SE_Li256ELb1ELb1ELb1ELb0EEENS1_36VarlenDynamicPersistentTileSchedulerILi64ELi64ELi256ELi128ELb1ELb1ELb1ELb0ELb1ELb1EEEEEEEEEvNT_6ParamsE --------------------------
	.section	.nv.info._ZN7cutlass13device_kernelIN5flash11enable_sm90INS1_16FlashAttnFwdSm90INS1_25CollectiveMainloopFwdSm90ILi2EN4cute5tupleIJNS5_1CILi1EEES8_S8_EEENS6_IJNS7_ILi64EEESA_SA_EEELi512ENS_6half_tEfNS_4arch4Sm90ELb0ELb0ELb0ELb1ELb1ELb0ELb0ELb0ELb0ELb1ELb1ELb0EEENS1_21CollectiveEpilogueFwdINS6_IJSA_NS7_ILi512EEESA_EEES9_SC_SE_Li256ELb1ELb1ELb1ELb0EEENS1_36VarlenDynamicPersistentTileSchedulerILi64ELi64ELi256ELi128ELb1ELb1ELb1ELb0ELb1ELb1EEEEEEEEEvNT_6ParamsE,"",@"SHT_CUDA_INFO"
	.sectionflags	@""
	.align	4


	//----- nvinfo : EIATTR_CUDA_API_VERSION
	.align		4
        /*0000*/ 	.byte	0x04, 0x37
        /*0002*/ 	.short	(.L_144 - .L_143)
.L_143:
        /*0004*/ 	.word	0x00000082


	//----- nvinfo : EIATTR_KPARAM_INFO
	.align		4
.L_144:
        /*0008*/ 	.byte	0x04, 0x17
        /*000a*/ 	.short	(.L_146 - .L_145)
.L_145:
        /*000c*/ 	.word	0x00000000
        /*0010*/ 	.short	0x0000
        /*0012*/ 	.short	0x0000
        /*0014*/ 	.byte	0x00, 0xf0, 0x01, 0x2a


	//----- nvinfo : EIATTR_SPARSE_MMA_MASK
	.align		4
.L_146:
        /*0018*/ 	.byte	0x03, 0x50
        /*001a*/ 	.short	0x0000


	//----- nvinfo : EIATTR_MAXREG_COUNT
	.align		4
        /*001c*/ 	.byte	0x03, 0x1b
        /*001e*/ 	.short	0x00a8


	//----- nvinfo : EIATTR_MERCURY_ISA_VERSION
	.align		4
        /*0020*/ 	.byte	0x03, 0x5f
        /*0022*/ 	.short	0x0101


	//----- nvinfo : EIATTR_VRC_CTA_INIT_COUNT
	.align		4
        /*0024*/ 	.byte	0x02, 0x4a
	.zero		1
	.zero		1


	//----- nvinfo : EIATTR_EXIT_INSTR_OFFSETS
	.align		4
        /*0028*/ 	.byte	0x04, 0x1c
        /*002a*/ 	.short	(.L_148 - .L_147)


	//   ....[0]....
.L_147:
        /*002c*/ 	.word	0x00000010


	//----- nvinfo : EIATTR_MAX_THREADS
	.align		4
.L_148:
        /*0030*/ 	.byte	0x04, 0x05
        /*0032*/ 	.short	(.L_150 - .L_149)
.L_149:
        /*0034*/ 	.word	0x00000180
        /*0038*/ 	.word	0x00000001
        /*003c*/ 	.word	0x00000001


	//----- nvinfo : EIATTR_CBANK_PARAM_SIZE
	.align		4
.L_150:
        /*0040*/ 	.byte	0x03, 0x19
        /*0042*/ 	.short	0x0a80


	//----- nvinfo : EIATTR_PARAM_CBANK
	.align		4
        /*0044*/ 	.byte	0x04, 0x0a
        /*0046*/ 	.short	(.L_152 - .L_151)
	.align		4
.L_151:
        /*0048*/ 	.word	index@(.nv.constant0._ZN7cutlass13device_kernelIN5flash11enable_sm90INS1_16FlashAttnFwdSm90INS1_25CollectiveMainloopFwdSm90ILi2EN4cute5tupleIJNS5_1CILi1EEES8_S8_EEENS6_IJNS7_ILi64EEESA_SA_EEELi512ENS_6half_tEfNS_4arch4Sm90ELb0ELb0ELb0ELb1ELb1ELb0ELb0ELb0ELb0ELb1ELb1ELb0EEENS1_21CollectiveEpilogueFwdINS6_IJSA_NS7_ILi512EEESA_EEES9_SC_SE_Li256ELb1ELb1ELb1ELb0EEENS1_36VarlenDynamicPersistentTileSchedulerILi64ELi64ELi256ELi128ELb1ELb1ELb1ELb0ELb1ELb1EEEEEEEEEvNT_6ParamsE)
        /*004c*/ 	.short	0x0380
        /*004e*/ 	.short	0x0a80


	//----- nvinfo : EIATTR_SW_WAR
	.align		4
.L_152:
        /*0050*/ 	.byte	0x04, 0x36
        /*0052*/ 	.short	(.L_154 - .L_153)
.L_153:
        /*0054*/ 	.word	0x00000008
.L_154:


//--------------------- .nv.info._ZN7cutlass13device_kernelIN5flash11enable_sm90INS1_16FlashAttnFwdSm90INS1_25CollectiveMainloopFwdSm90ILi2EN4cute5tupleIJNS5_1CILi1EEES8_S8_EEENS6_IJNS7_ILi64EEESA_SA_EEELi512ENS_6half_tEfNS_4arch4Sm90ELb0ELb0ELb0ELb1ELb1ELb1ELb0ELb0ELb0ELb1ELb1ELb0EEENS1_21CollectiveEpilogueFwdINS6_IJSA_NS7_ILi512EEESA_EEES9_SC_SE_Li256ELb1ELb1ELb1ELb0EEENS1_36VarlenDynamicPersistentTileSchedulerILi64ELi64ELi256ELi128ELb1ELb1ELb1ELb0ELb1ELb1EEEEEEEEEvNT_6ParamsE --------------------------
	.section	.nv.info._ZN7cutlass13device_kernelIN5flash11enable_sm90INS1_16FlashAttnFwdSm90INS1_25CollectiveMainloopFwdSm90ILi2EN4cute5tupleIJNS5_1CILi1EEES8_S8_EEENS6_IJNS7_ILi64EEESA_SA_EEELi512ENS_6half_tEfNS_4arch4Sm90ELb0ELb0ELb0ELb1ELb1ELb1ELb0ELb0ELb0ELb1ELb1ELb0EEENS1_21CollectiveEpilogueFwdINS6_IJSA_NS7_ILi512EEESA_EEES9_SC_SE_Li256ELb1ELb1ELb1ELb0EEENS1_36VarlenDynamicPersistentTileSchedulerILi64ELi64ELi256ELi128ELb1ELb1ELb1ELb0ELb1ELb1EEEEEEEEEvNT_6ParamsE,"",@"SHT_CUDA_INFO"
	.sectionflags	@""
	.align	4


	//----- nvinfo : EIATTR_CUDA_API_VERSION
	.align		4
        /*0000*/ 	.byte	0x04, 0x37
        /*0002*/ 	.short	(.L_156 - .L_155)
.L_155:
        /*0004*/ 	.word	0x00000082


	//----- nvinfo : EIATTR_KPARAM_INFO
	.align		4
.L_156:
        /*0008*/ 	.byte	0x04, 0x17
        /*000a*/ 	.short	(.L_158 - .L_157)
.L_157:
        /*000c*/ 	.word	0x00000000
        /*0010*/ 	.short	0x0000
        /*0012*/ 	.short	0x0000
        /*0014*/ 	.byte	0x00, 0xf0, 0x01, 0x2a


	//----- nvinfo : EIATTR_SPARSE_MMA_MASK
	.align		4
.L_158:
        /*0018*/ 	.byte	0x03, 0x50
        /*001a*/ 	.short	0x0000


	//----- nvinfo : EIATTR_MAXREG_COUNT
	.align		4
        /*001c*/ 	.byte	0x03, 0x1b
        /*001e*/ 	.short	0x00a8


	//----- nvinfo : EIATTR_MERCURY_ISA_VERSION
	.align		4
        /*0020*/ 	.byte	0x03, 0x5f
        /*0022*/ 	.short	0x0101


	//----- nvinfo : EIATTR_VRC_CTA_INIT_COUNT
	.align		4
        /*0024*/ 	.byte	0x02, 0x4a
	.zero		1
	.zero		1


	//----- nvinfo : EIATTR_EXIT_INSTR_OFFSETS
	.align		4
        /*0028*/ 	.byte	0x04, 0x1c
        /*002a*/ 	.short	(.L_160 - .L_159)


	//   ....[0]....
.L_159:
        /*002c*/ 	.word	0x00000010


	//----- nvinfo : EIATTR_MAX_THREADS
	.align		4
.L_160:
        /*0030*/ 	.byte	0x04, 0x05
        /*0032*/ 	.short	(.L_162 - .L_161)
.L_161:
        /*0034*/ 	.word	0x00000180
        /*0038*/ 	.word	0x00000001
        /*003c*/ 	.word	0x00000001


	//----- nvinfo : EIATTR_CBANK_PARAM_SIZE
	.align		4
.L_162:
        /*0040*/ 	.byte	0x03, 0x19
        /*0042*/ 	.short	0x0a80


	//----- nvinfo : EIATTR_PARAM_CBANK
	.align		4
        /*0044*/ 	.byte	0x04, 0x0a
        /*0046*/ 	.short	(.L_164 - .L_163)
	.align		4
.L_163:
        /*0048*/ 	.word	index@(.nv.constant0._ZN7cutlass13device_kernelIN5flash11enable_sm90INS1_16FlashAttnFwdSm90INS1_25CollectiveMainloopFwdSm90ILi2EN4cute5tupleIJNS5_1CILi1EEES8_S8_EEENS6_IJNS7_ILi64EEESA_SA_EEELi512ENS_6half_tEfNS_4arch4Sm90ELb0ELb0ELb0ELb1ELb1ELb1ELb0ELb0ELb0ELb1ELb1ELb0EEENS1_21CollectiveEpilogueFwdINS6_IJSA_NS7_ILi512EEESA_EEES9_SC_SE_Li256ELb1ELb1ELb1ELb0EEENS1_36VarlenDynamicPersistentTileSchedulerILi64ELi64ELi256ELi128ELb1ELb1ELb1ELb0ELb1ELb1EEEEEEEEEvNT_6ParamsE)
        /*004c*/ 	.short	0x0380
        /*004e*/ 	.short	0x0a80


	//----- nvinfo : EIATTR_SW_WAR
	.align		4
.L_164:
        /*0050*/ 	.byte	0x04, 0x36
        /*0052*/ 	.short	(.L_166 - .L_165)
.L_165:
        /*0054*/ 	.word	0x00000008
.L_166:


//--------------------- .nv.info._ZN7cutlass13device_kernelIN5flash11enable_sm90INS1_16FlashAttnFwdSm90INS1_25CollectiveMainloopFwdSm90ILi2EN4cute5tupleIJNS5_1CILi1EEES8_S8_EEENS6_IJNS7_ILi64EEESA_SA_EEELi512ENS_6half_tEfNS_4arch4Sm90ELb0ELb0ELb0ELb1ELb1ELb0ELb1ELb0ELb0ELb1ELb1ELb0EEENS1_21CollectiveEpilogueFwdINS6_IJSA_NS7_ILi512EEESA_EEES9_SC_SE_Li256ELb1ELb1ELb1ELb0EEENS1_36VarlenDynamicPersistentTileSchedulerILi64ELi64ELi256ELi128ELb1ELb1ELb1ELb0ELb1ELb1EEEEEEEEEvNT_6ParamsE --------------------------
	.section	.nv.info._ZN7cutlass13device_kernelIN5flash11enable_sm90INS1_16FlashAttnFwdSm90INS1_25CollectiveMainloopFwdSm90ILi2EN4cute5tupleIJNS5_1CILi1EEES8_S8_EEENS6_IJNS7_ILi64EEESA_SA_EEELi512ENS_6half_tEfNS_4arch4Sm90ELb0ELb0ELb0ELb1ELb1ELb0ELb1ELb0ELb0ELb1ELb1ELb0EEENS1_21CollectiveEpilogueFwdINS6_IJSA_NS7_ILi512EEESA_EEES9_SC_SE_Li256ELb1ELb1ELb1ELb0EEENS1_36VarlenDynamicPersistentTileSchedulerILi64ELi64ELi256ELi128ELb1ELb1ELb1ELb0ELb1ELb1EEEEEEEEEvNT_6ParamsE,"",@"SHT_CUDA_INFO"
	.sectionflags	@""
	.align	4


	//----- nvinfo : EIATTR_CUDA_API_VERSION
	.align		4
        /*0000*/ 	.byte	0x04, 0x37
        /*0002*/ 	.short	(.L_168 - .L_167)
.L_167:
        /*0004*/ 	.word	0x00000082


	//----- nvinfo : EIATTR_KPARAM_INFO
	.align		4
.L_168:
        /*0008*/ 	.byte	0x04, 0x17
        /*000a*/ 	.short	(.L_170 - .L_169)
.L_169:
        /*000c*/ 	.word	0x00000000
        /*0010*/ 	.short	0x0000
        /*0012*/ 	.short	0x0000
        /*0014*/ 	.byte	0x00, 0xf0, 0x01, 0x2e


	//----- nvinfo : EIATTR_SPARSE_MMA_MASK
	.align		4
.L_170:
        /*0018*/ 	.byte	0x03, 0x50
        /*001a*/ 	.short	0x0000


	//----- nvinfo : EIATTR_MAXREG_COUNT
	.align		4
        /*001c*/ 	.byte	0x03, 0x1b
        /*001e*/ 	.short	0x00a8


	//----- nvinfo : EIATTR_MERCURY_ISA_VERSION
	.align		4
        /*0020*/ 	.byte	0x03, 0x5f
        /*0022*/ 	.short	0x0101


	//----- nvinfo : EIATTR_VRC_CTA_INIT_COUNT
	.align		4
        /*0024*/ 	.byte	0x02, 0x4a
	.zero		1
	.zero		1


	//----- nvinfo : EIATTR_EXIT_INSTR_OFFSETS
	.align		4
        /*0028*/ 	.byte	0x04, 0x1c
        /*002a*/ 	.short	(.L_172 - .L_171)


	//   ....[0]....
.L_171:
        /*002c*/ 	.word	0x00000010


	//----- nvinfo : EIATTR_MAX_THREADS
	.align		4
.L_172:
        /*0030*/ 	.byte	0x04, 0x05
        /*0032*/ 	.short	(.L_174 - .L_173)
.L_173:
        /*0034*/ 	.word	0x00000180
        /*0038*/ 	.word	0x00000001
        /*003c*/ 	.word	0x00000001


	//----- nvinfo : EIATTR_CBANK_PARAM_SIZE
	.align		4
.L_174:
        /*0040*/ 	.byte	0x03, 0x19
        /*0042*/ 	.short	0x0b80


	//----- nvinfo : EIATTR_PARAM_CBANK
	.align		4
        /*0044*/ 	.byte	0x04, 0x0a
        /*0046*/ 	.short	(.L_176 - .L_175)
	.align		4
.L_175:
        /*0048*/ 	.word	index@(.nv.constant0._ZN7cutlass13device_kernelIN5flash11enable_sm90INS1_16FlashAttnFwdSm90INS1_25CollectiveMainloopFwdSm90ILi2EN4cute5tupleIJNS5_1CILi1EEES8_S8_EEENS6_IJNS7_ILi64EEESA_SA_EEELi512ENS_6half_tEfNS_4arch4Sm90ELb0ELb0ELb0ELb1ELb1ELb0ELb1ELb0ELb0ELb1ELb1ELb0EEENS1_21CollectiveEpilogueFwdINS6_IJSA_NS7_ILi512EEESA_EEES9_SC_SE_Li256ELb1ELb1ELb1ELb0EEENS1_36VarlenDynamicPersistentTileSchedulerILi64ELi64ELi256ELi128ELb1ELb1ELb1ELb0ELb1ELb1EEEEEEEEEvNT_6ParamsE)
        /*004c*/ 	.short	0x0380
        /*004e*/ 	.short	0x0b80


	//----- nvinfo : EIATTR_SW_WAR
	.align		4
.L_176:
        /*0050*/ 	.byte	0x04, 0x36
        /*0052*/ 	.short	(.L_178 - .L_177)
.L_177:
        /*0054*/ 	.word	0x00000008
.L_178:


//--------------------- .nv.info._ZN7cutlass13device_kernelIN5flash11enable_sm90INS1_16FlashAttnFwdSm90INS1_25CollectiveMainloopFwdSm90ILi2EN4cute5tupleIJNS5_1CILi1EEES8_S8_EEENS6_IJNS7_ILi64EEESA_SA_EEELi512ENS_6half_tEfNS_4arch4Sm90ELb0ELb0ELb0ELb1ELb1ELb1ELb1ELb0ELb0ELb1ELb1ELb0EEENS1_21CollectiveEpilogueFwdINS6_IJSA_NS7_ILi512EEESA_EEES9_SC_SE_Li256ELb1ELb1ELb1ELb0EEENS1_36VarlenDynamicPersistentTileSchedulerILi64ELi64ELi256ELi128ELb1ELb1ELb1ELb0ELb1ELb1EEEEEEEEEvNT_6ParamsE --------------------------
	.section	.nv.info._ZN7cutlass13device_kernelIN5flash11enable_sm90INS1_16FlashAttnFwdSm90INS1_25CollectiveMainloopFwdSm90ILi2EN4cute5tupleIJNS5_1CILi1EEES8_S8_EEENS6_IJNS7_ILi64EEESA_SA_EEELi512ENS_6half_tEfNS_4arch4Sm90ELb0ELb0ELb0ELb1ELb1ELb1ELb1ELb0ELb0ELb1ELb1ELb0EEENS1_21CollectiveEpilogueFwdINS6_IJSA_NS7_ILi512EEESA_EEES9_SC_SE_Li256ELb1ELb1ELb1ELb0EEENS1_36VarlenDynamicPersistentTileSchedulerILi64ELi64ELi256ELi128ELb1ELb1ELb1ELb0ELb1ELb1EEEEEEEEEvNT_6ParamsE,"",@"SHT_CUDA_INFO"
	.sectionflags	@""
	.align	4


	//----- nvinfo : EIATTR_CUDA_API_VERSION
	.align		4
        /*0000*/ 	.byte	0x04, 0x37
        /*0002*/ 	.short	(.L_180 - .L_179)
.L_179:
        /*0004*/ 	.word	0x00000082


	//----- nvinfo : EIATTR_KPARAM_INFO
	.align		4
.L_180:
        /*0008*/ 	.byte	0x04, 0x17
        /*000a*/ 	.short	(.L_182 - .L_181)
.L_181:
        /*000c*/ 	.word	0x00000000
        /*0010*/ 	.short	0x0000
        /*0012*/ 	.short	0x0000
        /*0014*/ 	.byte	0x00, 0xf0, 0x01, 0x2e


	//----- nvinfo : EIATTR_SPARSE_MMA_MASK
	.align		4
.L_182:
        /*0018*/ 	.byte	0x03, 0x50
        /*001a*/ 	.short	0x0000


	//----- nvinfo : EIATTR_MAXREG_COUNT
	.align		4
        /*001c*/ 	.byte	0x03, 0x1b
        /*001e*/ 	.short	0x00a8


	//----- nvinfo : EIATTR_MERCURY_ISA_VERSION
	.align		4
        /*0020*/ 	.byte	0x03, 0x5f
        /*0022*/ 	.short	0x0101


	//----- nvinfo : EIATTR_VRC_CTA_INIT_COUNT
	.align		4
        /*0024*/ 	.byte	0x02, 0x4a
	.zero		1
	.zero		1


	//----- nvinfo : EIATTR_EXIT_INSTR_OFFSETS
	.align		4
        /*0028*/ 	.byte	0x04, 0x1c
        /*002a*/ 	.short	(.L_184 - .L_183)


	//   ....[0]....
.L_183:
        /*002c*/ 	.word	0x00000010


	//----- nvinfo : EIATTR_MAX_THREADS
	.align		4
.L_184:
        /*0030*/ 	.byte	0x04, 0x05
        /*0032*/ 	.short	(.L_186 - .L_185)
.L_185:
        /*0034*/ 	.word	0x00000180
        /*0038*/ 	.word	0x00000001
        /*003c*/ 	.word	0x00000001


	//----- nvinfo : EIATTR_CBANK_PARAM_SIZE
	.align		4
.L_186:
        /*0040*/ 	.byte	0x03, 0x19
        /*0042*/ 	.short	0x0b80


	//----- nvinfo : EIATTR_PARAM_CBANK
	.align		4
        /*0044*/ 	.byte	0x04, 0x0a
        /*0046*/ 	.short	(.L_188 - .L_187)
	.align		4
.L_187:
        /*0048*/ 	.word	index@(.nv.constant0._ZN7cutlass13device_kernelIN5flash11enable_sm90INS1_16FlashAttnFwdSm90INS1_25CollectiveMainloopFwdSm90ILi2EN4cute5tupleIJNS5_1CILi1EEES8_S8_EEENS6_IJNS7_ILi64EEESA_SA_EEELi512ENS_6half_tEfNS_4arch4Sm90ELb0ELb0ELb0ELb1ELb1ELb1ELb1ELb0ELb0ELb1ELb1ELb0EEENS1_21CollectiveEpilogueFwdINS6_IJSA_NS7_ILi512EEESA_EEES9_SC_SE_Li256ELb1ELb1ELb1ELb0EEENS1_36VarlenDynamicPersistentTileSchedulerILi64ELi64ELi256ELi128ELb1ELb1ELb1ELb0ELb1ELb1EEEEEEEEEvNT_6ParamsE)
        /*004c*/ 	.short	0x0380
        /*004e*/ 	.short	0x0b80


	//----- nvinfo : EIATTR_SW_WAR
	.align		4
.L_188:
        /*0050*/ 	.byte	0x04, 0x36
        /*0052*/ 	.short	(.L_190 - .L_189)
.L_189:
        /*0054*/ 	.word	0x00000008
.L_190:


//--------------------- .nv.info._ZN7cutlass13device_kernelIN5flash11enable_sm90INS1_16FlashAttnFwdSm90INS1_25CollectiveMainloopFwdSm90ILi2EN4cute5tupleIJNS5_1CILi1EEES8_S8_EEENS6_IJNS7_ILi64EEESA_SA_EEELi512ENS_6half_tEfNS_4arch4Sm90ELb0ELb1ELb0ELb0ELb1ELb0ELb0ELb0ELb0ELb1ELb1ELb0EEENS1_21CollectiveEpilogueFwdINS6_IJSA_NS7_ILi512EEESA_EEES9_SC_SE_Li256ELb0ELb1ELb1ELb0EEENS1_19SingleTileSchedulerILb0ELb1ELb1ELi64EEEEEEEEEvNT_6ParamsE --------------------------
	.section	.nv.info._ZN7cutlass13device_kernelIN5flash11enable_sm90INS1_16FlashAttnFwdSm90INS1_25CollectiveMainloopFwdSm90ILi2EN4cute5tupleIJNS5_1CILi1EEES8_S8_EEENS6_IJNS7_ILi64EEESA_SA_EEELi512ENS_6half_tEfNS_4arch4Sm90ELb0ELb1ELb0ELb0ELb1ELb0ELb0ELb0ELb0ELb1ELb1ELb0EEENS1_21CollectiveEpilogueFwdINS6_IJSA_NS7_ILi512EEESA_EEES9_SC_SE_Li256ELb0ELb1ELb1ELb0EEENS1_19SingleTileSchedulerILb0ELb1ELb1ELi64EEEEEEEEEvNT_6ParamsE,"",@"SHT_CUDA_INFO"
	.sectionflags	@""
	.align	4


	//----- nvinfo : EIATTR_CUDA_API_VERSION
	.align		4
        /*0000*/ 	.byte	0x04, 0x37
        /*0002*/ 	.short	(.L_192 - .L_191)
.L_191:
        /*0004*/ 	.word	0x00000082


	//----- nvinfo : EIATTR_KPARAM_INFO
	.align		4
.L_192:
        /*0008*/ 	.byte	0x04, 0x17
        /*000a*/ 	.short	(.L_194 - .L_193)
.L_193:
        /*000c*/ 	.word	0x00000000
        /*0010*/ 	.short	0x0000
        /*0012*/ 	.short	0x0000
        /*0014*/ 	.byte	0x00, 0xf0, 0x01, 0x28


	//----- nvinfo : EIATTR_SPARSE_MMA_MASK
	.align		4
.L_194:
        /*0018*/ 	.byte	0x03, 0x50
        /*001a*/ 	.short	0x0000


	//----- nvinfo : EIATTR_MAXREG_COUNT
	.align		4
        /*001c*/ 	.byte	0x03, 0x1b
        /*001e*/ 	.short	0x00a8


	//----- nvinfo : EIATTR_MERCURY_ISA_VERSION
	.align		4
        /*0020*/ 	.byte	0x03, 0x5f
        /*0022*/ 	.short	0x0101


	//----- nvinfo : EIATTR_VRC_CTA_INIT_COUNT
	.align		4
        /*0024*/ 	.byte	0x02, 0x4a
	.zero		1
	.zero		1


	//----- nvinfo : EIATTR_EXIT_INSTR_OFFSETS
	.align		4
        /*0028*/ 	.byte	0x04, 0x1c
        /*002a*/ 	.short	(.L_196 - .L_195)


	//   ....[0]....
.L_195:
        /*002c*/ 	.word	0x00000010


	//----- nvinfo : EIATTR_MAX_THREADS
	.align		4
.L_196:
        /*0030*/ 	.byte	0x04, 0x05
        /*0032*/ 	.short	(.L_198 - .L_197)
.L_197:
        /*0034*/ 	.word	0x00000180
        /*0038*/ 	.word	0x00000001
        /*003c*/ 	.word	0x00000001


	//----- nvinfo : EIATTR_CBANK_PARAM_SIZE
	.align		4
.L_198:
        /*0040*/ 	.byte	0x03, 0x19
        /*0042*/ 	.short	0x0a00


	//----- nvinfo : EIATTR_PARAM_CBANK
	.align		4
        /*0044*/ 	.byte	0x04, 0x0a
        /*0046*/ 	.short	(.L_200 - .L_199)
	.align		4
.L_199:
        /*0048*/ 	.word	index@(.nv.constant0._ZN7cutlass13device_kernelIN5flash11enable_sm90INS1_16FlashAttnFwdSm90INS1_25CollectiveMainloopFwdSm90ILi2EN4cute5tupleIJNS5_1CILi1EEES8_S8_EEENS6_IJNS7_ILi64EEESA_SA_EEELi512ENS_6half_tEfNS_4arch4Sm90ELb0ELb1ELb0ELb0ELb1ELb0ELb0ELb0ELb0ELb1ELb1ELb0EEENS1_21CollectiveEpilogueFwdINS6_IJSA_NS7_ILi512EEESA_EEES9_SC_SE_Li256ELb0ELb1ELb1ELb0EEENS1_19SingleTileSchedulerILb0ELb1ELb1ELi64EEEEEEEEEvNT_6ParamsE)
        /*004c*/ 	.short	0x0380
        /*004e*/ 	.short	0x0a00


	//----- nvinfo : EIATTR_SW_WAR
	.align		4
.L_200:
        /*0050*/ 	.byte	0x04, 0x36
        /*0052*/ 	.short	(.L_202 - .L_201)
.L_201:
        /*0054*/ 	.word	0x00000008
.L_202:


//--------------------- .nv.info._ZN7cutlass13device_kernelIN5flash11enable_sm90INS1_16FlashAttnFwdSm90INS1_25CollectiveMainloopFwdSm90ILi2EN4cute5tupleIJNS5_1CILi1EEES8_S8_EEENS6_IJNS7_ILi64EEESA_SA_EEELi512ENS_6half_tEfNS_4arch4Sm90ELb0ELb1ELb0ELb0ELb1ELb0ELb1ELb0ELb0ELb1ELb1ELb0EEENS1_21CollectiveEpilogueFwdINS6_IJSA_NS7_ILi512EEESA_EEES9_SC_SE_Li256ELb0ELb1ELb1ELb0EEENS1_19SingleTileSchedulerILb0ELb1ELb1ELi64EEEEEEEEEvNT_6ParamsE --------------------------
	.section	.nv.info._ZN7cutlass13device_kernelIN5flash11enable_sm90INS1_16FlashAttnFwdSm90INS1_25CollectiveMainloopFwdSm90ILi2EN4cute5tupleIJNS5_1CILi1EEES8_S8_EEENS6_IJNS7_ILi64EEESA_SA_EEELi512ENS_6half_tEfNS_4arch4Sm90ELb0ELb1ELb0ELb0ELb1ELb0ELb1ELb0ELb0ELb1ELb1ELb0EEENS1_21CollectiveEpilogueFwdINS6_IJSA_NS7_ILi512EEESA_EEES9_SC_SE_Li256ELb0ELb1ELb1ELb0EEENS1_19SingleTileSchedulerILb0ELb1ELb1ELi64EEEEEEEEEvNT_6ParamsE,"",@"SHT_CUDA_INFO"
	.sectionflags	@""
	.align	4


	//----- nvinfo : EIATTR_CUDA_API_VERSION
	.align		4
        /*0000*/ 	.byte	0x04, 0x37
        /*0002*/ 	.short	(.L_204 - .L_203)
.L_203:
        /*0004*/ 	.word	0x00000082


	//----- nvinfo : EIATTR_KPARAM_INFO
	.align		4
.L_204:
        /*0008*/ 	.byte	0x04, 0x17
        /*000a*/ 	.short	(.L_206 - .L_205)
.L_205:
        /*000c*/ 	.word	0x00000000
        /*0010*/ 	.short	0x0000
        /*0012*/ 	.short	0x0000
        /*0014*/ 	.byte	0x00, 0xf0, 0x01, 0x2c


	//----- nvinfo : EIATTR_SPARSE_MMA_MASK
	.align		4
.L_206:
        /*0018*/ 	.byte	0x03, 0x50
        /*001a*/ 	.short	0x0000


	//----- nvinfo : EIATTR_MAXREG_COUNT
	.align		4
        /*001c*/ 	.byte	0x03, 0x1b
        /*001e*/ 	.short	0x00a8


	//----- nvinfo : EIATTR_MERCURY_ISA_VERSION
	.align		4
        /*0020*/ 	.byte	0x03, 0x5f
        /*0022*/ 	.short	0x0101


	//----- nvinfo : EIATTR_VRC_CTA_INIT_COUNT
	.align		4
        /*0024*/ 	.byte	0x02, 0x4a
	.zero		1
	.zero		1


	//----- nvinfo : EIATTR_EXIT_INSTR_OFFSETS
	.align		4
        /*0028*/ 	.byte	0x04, 0x1c
        /*002a*/ 	.short	(.L_208 - .L_207)


	//   ....[0]....
.L_207:
        /*002c*/ 	.word	0x00000010


	//----- nvinfo : EIATTR_MAX_THREADS
	.align		4
.L_208:
        /*0030*/ 	.byte	0x04, 0x05
        /*0032*/ 	.short	(.L_210 - .L_209)
.L_209:
        /*0034*/ 	.word	0x00000180
        /*0038*/ 	.word	0x00000001
        /*003c*/ 	.word	0x00000001


	//----- nvinfo : EIATTR_CBANK_PARAM_SIZE
	.align		4
.L_210:
        /*0040*/ 	.byte	0x03, 0x19
        /*0042*/ 	.short	0x0b00


	//----- nvinfo : EIATTR_PARAM_CBANK
	.align		4
        /*0044*/ 	.byte	0x04, 0x0a
        /*0046*/ 	.short	(.L_212 - .L_211)
	.align		4
.L_211:
        /*0048*/ 	.word	index@(.nv.constant0._ZN7cutlass13device_kernelIN5flash11enable_sm90INS1_16FlashAttnFwdSm90INS1_25CollectiveMainloopFwdSm90ILi2EN4cute5tupleIJNS5_1CILi1EEES8_S8_EEENS6_IJNS7_ILi64EEESA_SA_EEELi512ENS_6half_tEfNS_4arch4Sm90ELb0ELb1ELb0ELb0ELb1ELb0ELb1ELb0ELb0ELb1ELb1ELb0EEENS1_21CollectiveEpilogueFwdINS6_IJSA_NS7_ILi512EEESA_EEES9_SC_SE_Li256ELb0ELb1ELb1ELb0EEENS1_19SingleTileSchedulerILb0ELb1ELb1ELi64EEEEEEEEEvNT_6ParamsE)
        /*004c*/ 	.short	0x0380
        /*004e*/ 	.short	0x0b00


	//----- nvinfo : EIATTR_SW_WAR
	.align		4
.L_212:
        /*0050*/ 	.byte	0x04, 0x36
        /*0052*/ 	.short	(.L_214 - .L_213)
.L_213:
        /*0054*/ 	.word	0x00000008
.L_214:


//--------------------- .nv.info._ZN7cutlass13device_kernelIN5flash11enable_sm90INS1_16FlashAttnFwdSm90INS1_25CollectiveMainloopFwdSm90ILi2EN4cute5tupleIJNS5_1CILi1EEES8_S8_EEENS6_IJNS7_ILi64EEESA_SA_EEELi512ENS_6half_tEfNS_4arch4Sm90ELb0ELb1ELb0ELb1ELb1ELb0ELb0ELb0ELb0ELb1ELb1ELb0EEENS1_21CollectiveEpilogueFwdINS6_IJSA_NS7_ILi512EEESA_EEES9_SC_SE_Li256ELb1ELb1ELb1ELb0EEENS1_36VarlenDynamicPersistentTileSchedulerILi64ELi64ELi256ELi128ELb1ELb1ELb1ELb1ELb0ELb1EEEEEEEEEvNT_6ParamsE --------------------------
	.section	.nv.info._ZN7cutlass13device_kernelIN5flash11enable_sm90INS1_16FlashAttnFwdSm90INS1_25CollectiveMainloopFwdSm90ILi2EN4cute5tupleIJNS5_1CILi1EEES8_S8_EEENS6_IJNS7_ILi64EEESA_SA_EEELi512ENS_6half_tEfNS_4arch4Sm90ELb0ELb1ELb0ELb1ELb1ELb0ELb0ELb0ELb0ELb1ELb1ELb0EEENS1_21CollectiveEpilogueFwdINS6_IJSA_NS7_ILi512EEESA_EEES9_SC_SE_Li256ELb1ELb1ELb1ELb0EEENS1_36VarlenDynamicPersistentTileSchedulerILi64ELi64ELi256ELi128ELb1ELb1ELb1ELb1ELb0ELb1EEEEEEEEEvNT_6ParamsE,"",@"SHT_CUDA_INFO"
	.sectionflags	@""
	.align	4


	//----- nvinfo : EIATTR_CUDA_API_VERSION
	.align		4
        /*0000*/ 	.byte	0x04, 0x37
        /*0002*/ 	.short	(.L_216 - .L_215)
.L_215:
        /*0004*/ 	.word	0x00000082


	//----- nvinfo : EIATTR_KPARAM_INFO
	.align		4
.L_216:
        /*0008*/ 	.byte	0x04, 0x17
        /*000a*/ 	.short	(.L_218 - .L_217)
.L_217:
        /*000c*/ 	.word	0x00000000
        /*0010*/ 	.short	0x0000
        /*0012*/ 	.short	0x0000
        /*0014*/ 	.byte	0x00, 0xf0, 0x01, 0x2a


	//----- nvinfo : EIATTR_SPARSE_MMA_MASK
	.align		4
.L_218:
        /*0018*/ 	.byte	0x03, 0x50
        /*001a*/ 	.short	0x0000


	//----- nvinfo : EIATTR_MAXREG_COUNT
	.align		4
        /*001c*/ 	.byte	0x03, 0x1b
        /*001e*/ 	.short	0x00a8


	//----- nvinfo : EIATTR_MERCURY_ISA_VERSION
	.align		4
        /*0020*/ 	.byte	0x03, 0x5f
        /*0022*/ 	.short	0x0101


	//----- nvinfo : EIATTR_VRC_CTA_INIT_COUNT
	.align		4
        /*0024*/ 	.byte	0x02, 0x4a
	.zero		1
	.zero		1


	//----- nvinfo : EIATTR_EXIT_INSTR_OFFSETS
	.align		4
        /*0028*/ 	.byte	0x04, 0x1c
        /*002a*/ 	.short	(.L_220 - .L_219)


	//   ....[0]....
.L_219:
        /*002c*/ 	.word	0x00000010


	//----- nvinfo : EIATTR_MAX_THREADS
	.align		4
.L_220:
        /*0030*/ 	.byte	0x04, 0x05
        /*0032*/ 	.short	(.L_222 - .L_221)
.L_221:
        /*0034*/ 	.word	0x00000180
        /*0038*/ 	.word	0x00000001
        /*003c*/ 	.word	0x00000001


	//----- nvinfo : EIATTR_CBANK_PARAM_SIZE
	.align		4
.L_222:
        /*0040*/ 	.byte	0x03, 0x19
        /*0042*/ 	.short	0x0a80


	//----- nvinfo : EIATTR_PARAM_CBANK
	.align		4
        /*0044*/ 	.byte	0x04, 0x0a
        /*0046*/ 	.short	(.L_224 - .L_223)
	.align		4
.L_223:
        /*0048*/ 	.word	index@(.nv.constant0._ZN7cutlass13device_kernelIN5flash11enable_sm90INS1_16FlashAttnFwdSm90INS1_25CollectiveMainloopFwdSm90ILi2EN4cute5tupleIJNS5_1CILi1EEES8_S8_EEENS6_IJNS7_ILi64EEESA_SA_EEELi512ENS_6half_tEfNS_4arch4Sm90ELb0ELb1ELb0ELb1ELb1ELb0ELb0ELb0ELb0ELb1ELb1ELb0EEENS1_21CollectiveEpilogueFwdINS6_IJSA_NS7_ILi512EEESA_EEES9_SC_SE_Li256ELb1ELb1ELb1ELb0EEENS1_36VarlenDynamicPersistentTileSchedulerILi64ELi64ELi256ELi128ELb1ELb1ELb1ELb1ELb0ELb1EEEEEEEEEvNT_6ParamsE)
        /*004c*/ 	.short	0x0380
        /*004e*/ 	.short	0x0a80


	//----- nvinfo : EIATTR_SW_WAR
	.align		4
.L_224:
        /*0050*/ 	.byte	0x04, 0x36
        /*0052*/ 	.short	(.L_226 - .L_225)
.L_225:
        /*0054*/ 	.word	0x00000008
.L_226:


//--------------------- .nv.info._ZN7cutlass13device_kernelIN5flash11enable_sm90INS1_16FlashAttnFwdSm90INS1_25CollectiveMainloopFwdSm90ILi2EN4cute5tupleIJNS5_1CILi1EEES8_S8_EEENS6_IJNS7_ILi64EEESA_SA_EEELi512ENS_6half_tEfNS_4arch4Sm90ELb0ELb1ELb0ELb1ELb1ELb1ELb0ELb0ELb0ELb1ELb1ELb0EEENS1_21CollectiveEpilogueFwdINS6_IJSA_NS7_ILi512EEESA_EEES9_SC_SE_Li256ELb1ELb1ELb1ELb0EEENS1_36VarlenDynamicPersistentTileSchedulerILi64ELi64ELi256ELi128ELb1ELb1ELb1ELb1ELb0ELb1EEEEEEEEEvNT_6ParamsE --------------------------
	.section	.nv.info._ZN7cutlass13device_kernelIN5flash11enable_sm90INS1_16FlashAttnFwdSm90INS1_25CollectiveMainloopFwdSm90ILi2EN4cute5tupleIJNS5_1CILi1EEES8_S8_EEENS6_IJNS7_ILi64EEESA_SA_EEELi512ENS_6half_tEfNS_4arch4Sm90ELb0ELb1ELb0ELb1ELb1ELb1ELb0ELb0ELb0ELb1ELb1ELb0EEENS1_21CollectiveEpilogueFwdINS6_IJSA_NS7_ILi512EEESA_EEES9_SC_SE_Li256ELb1ELb1ELb1ELb0EEENS1_36VarlenDynamicPersistentTileSchedulerILi64ELi64ELi256ELi128ELb1ELb1ELb1ELb1ELb0ELb1EEEEEEEEEvNT_6ParamsE,"",@"SHT_CUDA_INFO"
	.sectionflags	@""
	.align	4


	//----- nvinfo : EIATTR_CUDA_API_VERSION
	.align		4
        /*0000*/ 	.byte	0x04, 0x37
        /*0002*/ 	.short	(.L_228 - .L_227)
.L_227:
        /*0004*/ 	.word	0x00000082


	//----- nvinfo : EIATTR_KPARAM_INFO
	.align		4
.L_228:
        /*0008*/ 	.byte	0x04, 0x17
        /*000a*/ 	.short	(.L_230 - .L_229)
.L_229:
        /*000c*/ 	.word	0x00000000
        /*0010*/ 	.short	0x0000
        /*0012*/ 	.short	0x0000
        /*0014*/ 	.byte	0x00, 0xf0, 0x01, 0x2a


	//----- nvinfo : EIATTR_SPARSE_MMA_MASK
	.align		4
.L_230:
        /*0018*/ 	.byte	0x03, 0x50
        /*001a*/ 	.short	0x0000


	//----- nvinfo : EIATTR_MAXREG_COUNT
	.align		4
        /*001c*/ 	.byte	0x03, 0x1b
        /*001e*/ 	.short	0x00a8


	//----- nvinfo : EIATTR_MERCURY_ISA_VERSION
	.align		4
        /*0020*/ 	.byte	0x03, 0x5f
        /*0022*/ 	.short	0x0101


	//----- nvinfo : EIATTR_VRC_CTA_INIT_COUNT
	.align		4
        /*0024*/ 	.byte	0x02, 0x4a
	.zero		1
	.zero		1


	//----- nvinfo : EIATTR_EXIT_INSTR_OFFSETS
	.align		4
        /*0028*/ 	.byte	0x04, 0x1c
        /*002a*/ 	.short	(.L_232 - .L_231)


	//   ....[0]....
.L_231:
        /*002c*/ 	.word	0x00000010


	//----- nvinfo : EIATTR_MAX_THREADS
	.align		4
.L_232:
        /*0030*/ 	.byte	0x04, 0x05
        /*0032*/ 	.short	(.L_234 - .L_233)
.L_233:
        /*0034*/ 	.word	0x00000180
        /*0038*/ 	.word	0x00000001
        /*003c*/ 	.word	0x00000001


	//----- nvinfo : EIATTR_CBANK_PARAM_SIZE
	.align		4
.L_234:
        /*0040*/ 	.byte	0x03, 0x19
        /*0042*/ 	.short	0x0a80


	//----- nvinfo : EIATTR_PARAM_CBANK
	.align		4
        /*0044*/ 	.byte	0x04, 0x0a
        /*0046*/ 	.short	(.L_236 - .L_235)
	.align		4
.L_235:
        /*0048*/ 	.word	index@(.nv.constant0._ZN7cutlass13device_kernelIN5flash11enable_sm90INS1_16FlashAttnFwdSm90INS1_25CollectiveMainloopFwdSm90ILi2EN4cute5tupleIJNS5_1CILi1EEES8_S8_EEENS6_IJNS7_ILi64EEESA_SA_EEELi512ENS_6half_tEfNS_4arch4Sm90ELb0ELb1ELb0ELb1ELb1ELb1ELb0ELb0ELb0ELb1ELb1ELb0EEENS1_21CollectiveEpilogueFwdINS6_IJSA_NS7_ILi512EEESA_EEES9_SC_SE_Li256ELb1ELb1ELb1ELb0EEENS1_36VarlenDynamicPersistentTileSchedulerILi64ELi64ELi256ELi128ELb1ELb1ELb1ELb1ELb0ELb1EEEEEEEEEvNT_6ParamsE)
        /*004c*/ 	.short	0x0380
        /*004e*/ 	.short	0x0a80


	//----- nvinfo : EIATTR_SW_WAR
	.align		4
.L_236:
        /*0050*/ 	.byte	0x04, 0x36
        /*0052*/ 	.short	(.L_238 - .L_237)
.L_237:
        /*0054*/ 	.word	0x00000008
.L_238:


//--------------------- .nv.info._ZN7cutlass13device_kernelIN5flash11enable_sm90INS1_16FlashAttnFwdSm90INS1_25CollectiveMainloopFwdSm90ILi2EN4cute5tupleIJNS5_1CILi1EEES8_S8_EEENS6_IJNS7_ILi64EEESA_SA_EEELi512ENS_6half_tEfNS_4arch4Sm90ELb0ELb1ELb0ELb1ELb1ELb0ELb1ELb0ELb0ELb1ELb1ELb0EEENS1_21CollectiveEpilogueFwdINS6_IJSA_NS7_ILi512EEESA_EEES9_SC_SE_Li256ELb1ELb1ELb1ELb0EEENS1_36VarlenDynamicPersistentTileSchedulerILi64ELi64ELi256ELi128ELb1ELb1ELb1ELb1ELb0ELb1EEEEEEEEEvNT_6ParamsE --------------------------
	.section	.nv.info._ZN7cutlass13device_kernelIN5flash11enable_sm90INS1_16FlashAttnFwdSm90INS1_25CollectiveMainloopFwdSm90ILi2EN4cute5tupleIJNS5_1CILi1EEES8_S8_EEENS6_IJNS7_ILi64EEESA_SA_EEELi512ENS_6half_tEfNS_4arch4Sm90ELb0ELb1ELb0ELb1ELb1ELb0ELb1ELb0ELb0ELb1ELb1ELb0EEENS1_21CollectiveEpilogueFwdINS6_IJSA_NS7_ILi512EEESA_EEES9_SC_SE_Li256ELb1ELb1ELb1ELb0EEENS1_36VarlenDynamicPersistentTileSchedulerILi64ELi64ELi256ELi128ELb1ELb1ELb1ELb1ELb0ELb1EEEEEEEEEvNT_6ParamsE,"",@"SHT_CUDA_INFO"
	.sectionflags	@""
	.align	4


	//----- nvinfo : EIATTR_CUDA_API_VERSION
	.align		4
        /*0000*/ 	.byte	0x04, 0x37
        /*0002*/ 	.short	(.L_240 - .L_239)
.L_239:
        /*0004*/ 	.word	0x00000082


	//----- nvinfo : EIATTR_KPARAM_INFO
	.align		4
.L_240:
        /*0008*/ 	.byte	0x04, 0x17
        /*000a*/ 	.short	(.L_242 - .L_241)
.L_241:
        /*000c*/ 	.word	0x00000000
        /*0010*/ 	.short	0x0000
        /*0012*/ 	.short	0x0000
        /*0014*/ 	.byte	0x00, 0xf0, 0x01, 0x2e


	//----- nvinfo : EIATTR_SPARSE_MMA_MASK
	.align		4
.L_242:
        /*0018*/ 	.byte	0x03, 0x50
        /*001a*/ 	.short	0x0000


	//----- nvinfo : EIATTR_MAXREG_COUNT
	.align		4
        /*001c*/ 	.byte	0x03, 0x1b
        /*001e*/ 	.short	0x00a8


	//----- nvinfo : EIATTR_MERCURY_ISA_VERSION
	.align		4
        /*0020*/ 	.byte	0x03, 0x5f
        /*0022*/ 	.short	0x0101


	//----- nvinfo : EIATTR_VRC_CTA_INIT_COUNT
	.align		4
        /*0024*/ 	.byte	0x02, 0x4a
	.zero		1
	.zero		1


	//----- nvinfo : EIATTR_EXIT_INSTR_OFFSETS
	.align		4
        /*0028*/ 	.byte	0x04, 0x1c
        /*002a*/ 	.short	(.L_244 - .L_243)


	//   ....[0]....
.L_243:
        /*002c*/ 	.word	0x00000010


	//----- nvinfo : EIATTR_MAX_THREADS
	.align		4
.L_244:
        /*0030*/ 	.byte	0x04, 0x05
        /*0032*/ 	.short	(.L_246 - .L_245)
.L_245:
        /*0034*/ 	.word	0x00000180
        /*0038*/ 	.word	0x00000001
        /*003c*/ 	.word	0x00000001


	//----- nvinfo : EIATTR_CBANK_PARAM_SIZE
	.align		4
.L_246:
        /*0040*/ 	.byte	0x03, 0x19
        /*0042*/ 	.short	0x0b80


	//----- nvinfo : EIATTR_PARAM_CBANK
	.align		4
        /*0044*/ 	.byte	0x04, 0x0a
        /*0046*/ 	.short	(.L_248 - .L_247)
	.align		4
.L_247:
        /*0048*/ 	.word	index@(.nv.constant0._ZN7cutlass13device_kernelIN5flash11enable_sm90INS1_16FlashAttnFwdSm90INS1_25CollectiveMainloopFwdSm90ILi2EN4cute5tupleIJNS5_1CILi1EEES8_S8_EEENS6_IJNS7_ILi64EEESA_SA_EEELi512ENS_6half_tEfNS_4arch4Sm90ELb0ELb1ELb0ELb1ELb1ELb0ELb1ELb0ELb0ELb1ELb1ELb0EEENS1_21CollectiveEpilogueFwdINS6_IJSA_NS7_ILi512EEESA_EEES9_SC_SE_Li256ELb1ELb1ELb1ELb0EEENS1_36VarlenDynamicPersistentTileSchedulerILi64ELi64ELi256ELi128ELb1ELb1ELb1ELb1ELb0ELb1EEEEEEEEEvNT_6ParamsE)
        /*004c*/ 	.short	0x0380
        /*004e*/ 	.short	0x0b80


	//----- nvinfo : EIATTR_SW_WAR
	.align		4
.L_248:
        /*0050*/ 	.byte	0x04, 0x36
        /*0052*/ 	.short	(.L_250 - .L_249)
.L_249:
        /*0054*/ 	.word	0x00000008
.L_250:


//--------------------- .nv.info._ZN7cutlass13device_kernelIN5flash11enable_sm90INS1_16FlashAttnFwdSm90INS1_25CollectiveMainloopFwdSm90ILi2EN4cute5tupleIJNS5_1CILi1EEES8_S8_EEENS6_IJNS7_ILi64EEESA_SA_EEELi512ENS_6half_tEfNS_4arch4Sm90ELb0ELb1ELb0ELb1ELb1ELb1ELb1ELb0ELb0ELb1ELb1ELb0EEENS1_21CollectiveEpilogueFwdINS6_IJSA_NS7_ILi512EEESA_EEES9_SC_SE_Li256ELb1ELb1ELb1ELb0EEENS1_36VarlenDynamicPersistentTileSchedulerILi64ELi64ELi256ELi128ELb1ELb1ELb1ELb1ELb0ELb1EEEEEEEEEvNT_6ParamsE --------------------------
	.section	.nv.info._ZN7cutlass13device_kernelIN5flash11enable_sm90INS1_16FlashAttnFwdSm90INS1_25CollectiveMainloopFwdSm90ILi2EN4cute5tupleIJNS5_1CILi1EEES8_S8_EEENS6_IJNS7_ILi64EEESA_SA_EEELi512ENS_6half_tEfNS_4arch4Sm90ELb0ELb1ELb0ELb1ELb1ELb1ELb1ELb0ELb0ELb1ELb1ELb0EEENS1_21CollectiveEpilogueFwdINS6_IJSA_NS7_ILi512EEESA_EEES9_SC_SE_Li256ELb1ELb1ELb1ELb0EEENS1_36VarlenDynamicPersistentTileSchedulerILi64ELi64ELi256ELi128ELb1ELb1ELb1ELb1ELb0ELb1EEEEEEEEEvNT_6ParamsE,"",@"SHT_CUDA_INFO"
	.sectionflags	@""
	.align	4


	//----- nvinfo : EIATTR_CUDA_API_VERSION
	.align		4
        /*0000*/ 	.byte	0x04, 0x37
        /*0002*/ 	.short	(.L_252 - .L_251)
.L_251:
        /*0004*/ 	.word	0x00000082


	//----- nvinfo : EIATTR_KPARAM_INFO
	.align		4
.L_252:
        /*0008*/ 	.byte	0x04, 0x17
        /*000a*/ 	.short	(.L_254 - .L_253)
.L_253:
        /*000c*/ 	.word	0x00000000
        /*0010*/ 	.short	0x0000
        /*0012*/ 	.short	0x0000
        /*0014*/ 	.byte	0x00, 0xf0, 0x01, 0x2e


	//----- nvinfo : EIATTR_SPARSE_MMA_MASK
	.align		4
.L_254:
        /*0018*/ 	.byte	0x03, 0x50
        /*001a*/ 	.short	0x0000


	//----- nvinfo : EIATTR_MAXREG_COUNT
	.align		4
        /*001c*/ 	.byte	0x03, 0x1b
        /*001e*/ 	.short	0x00a8


	//----- nvinfo : EIATTR_MERCURY_ISA_VERSION
	.align		4
        /*0020*/ 	.byte	0x03, 0x5f
        /*0022*/ 	.short	0x0101


	//----- nvinfo : EIATTR_VRC_CTA_INIT_COUNT
	.align		4
        /*0024*/ 	.byte	0x02, 0x4a
	.zero		1
	.zero		1


	//----- nvinfo : EIATTR_EXIT_INSTR_OFFSETS
	.align		4
        /*0028*/ 	.byte	0x04, 0x1c
        /*002a*/ 	.short	(.L_256 - .L_255)


	//   ....[0]....
.L_255:
        /*002c*/ 	.word	0x00000010


	//----- nvinfo : EIATTR_MAX_THREADS
	.align		4
.L_256:
        /*0030*/ 	.byte	0x04, 0x05
        /*0032*/ 	.short	(.L_258 - .L_257)
.L_257:
        /*0034*/ 	.word	0x00000180
        /*0038*/ 	.word	0x00000001
        /*003c*/ 	.word	0x00000001


	//----- nvinfo : EIATTR_CBANK_PARAM_SIZE
	.align		4
.L_258:
        /*0040*/ 	.byte	0x03, 0x19
        /*0042*/ 	.short	0x0b80


	//----- nvinfo : EIATTR_PARAM_CBANK
	.align		4
        /*0044*/ 	.byte	0x04, 0x0a
        /*0046*/ 	.short	(.L_260 - .L_259)
	.align		4
.L_259:
        /*0048*/ 	.word	index@(.nv.constant0._ZN7cutlass13device_kernelIN5flash11enable_sm90INS1_16FlashAttnFwdSm90INS1_25CollectiveMainloopFwdSm90ILi2EN4cute5tupleIJNS5_1CILi1EEES8_S8_EEENS6_IJNS7_ILi64EEESA_SA_EEELi512ENS_6half_tEfNS_4arch4Sm90ELb0ELb1ELb0ELb1ELb1ELb1ELb1ELb0ELb0ELb1ELb1ELb0EEENS1_21CollectiveEpilogueFwdINS6_IJSA_NS7_ILi512EEESA_EEES9_SC_SE_Li256ELb1ELb1ELb1ELb0EEENS1_36VarlenDynamicPersistentTileSchedulerILi64ELi64ELi256ELi128ELb1ELb1ELb1ELb1ELb0ELb1EEEEEEEEEvNT_6ParamsE)
        /*004c*/ 	.short	0x0380
        /*004e*/ 	.short	0x0b80


	//----- nvinfo : EIATTR_SW_WAR
	.align		4
.L_260:
        /*0050*/ 	.byte	0x04, 0x36
        /*0052*/ 	.short	(.L_262 - .L_261)
.L_261:
        /*0054*/ 	.word	0x00000008
.L_262:


//--------------------- .nv.info._ZN7cutlass13device_kernelIN5flash11enable_sm90INS1_16FlashAttnFwdSm90INS1_25CollectiveMainloopFwdSm90ILi2EN4cute5tupleIJNS5_1CILi1EEES8_S8_EEENS6_IJNS7_ILi64EEESA_SA_EEELi512ENS_6half_tEfNS_4arch4Sm90ELb1ELb0ELb0ELb0ELb1ELb0ELb0ELb0ELb0ELb1ELb1ELb0EEENS1_21CollectiveEpilogueFwdINS6_IJSA_NS7_ILi512EEESA_EEES9_SC_SE_Li256ELb0ELb1ELb1ELb0EEENS1_19SingleTileSchedulerILb0ELb1ELb1ELi64EEEEEEEEEvNT_6ParamsE --------------------------
	.section	.nv.info._ZN7cutlass13device_kernelIN5flash11enable_sm90INS1_16FlashAttnFwdSm90INS1_25CollectiveMainloopFwdSm90ILi2EN4cute5tupleIJNS5_1CILi1EEES8_S8_EEENS6_IJNS7_ILi64EEESA_SA_EEELi512ENS_6half_tEfNS_4arch4Sm90ELb1ELb0ELb0ELb0ELb1ELb0ELb0ELb0ELb0ELb1ELb1ELb0EEENS1_21CollectiveEpilogueFwdINS6_IJSA_NS7_ILi512EEESA_EEES9_SC_SE_Li256ELb0ELb1ELb1ELb0EEENS1_19SingleTileSchedulerILb0ELb1ELb1ELi64EEEEEEEEEvNT_6ParamsE,"",@"SHT_CUDA_INFO"
	.sectionflags	@""
	.align	4


	//----- nvinfo : EIATTR_CUDA_API_VERSION
	.align		4
        /*0000*/ 	.byte	0x04, 0x37
        /*0002*/ 	.short	(.L_264 - .L_263)
.L_263:
        /*0004*/ 	.word	0x00000082


	//----- nvinfo : EIATTR_KPARAM_INFO
	.align		4
.L_264:
        /*0008*/ 	.byte	0x04, 0x17
        /*000a*/ 	.short	(.L_266 - .L_265)
.L_265:
        /*000c*/ 	.word	0x00000000
        /*0010*/ 	.short	0x0000
        /*0012*/ 	.short	0x0000
        /*0014*/ 	.byte	0x00, 0xf0, 0x01, 0x28


	//----- nvinfo : EIATTR_SPARSE_MMA_MASK
	.align		4
.L_266:
        /*0018*/ 	.byte	0x03, 0x50
        /*001a*/ 	.short	0x0000


	//----- nvinfo : EIATTR_MAXREG_COUNT
	.align		4
        /*001c*/ 	.byte	0x03, 0x1b
        /*001e*/ 	.short	0x00a8


	//----- nvinfo : EIATTR_MERCURY_ISA_VERSION
	.align		4
        /*0020*/ 	.byte	0x03, 0x5f
        /*0022*/ 	.short	0x0101


	//----- nvinfo : EIATTR_VRC_CTA_INIT_COUNT
	.align		4
        /*0024*/ 	.byte	0x02, 0x4a
	.zero		1
	.zero		1


	//----- nvinfo : EIATTR_EXIT_INSTR_OFFSETS
	.align		4
        /*0028*/ 	.byte	0x04, 0x1c
        /*002a*/ 	.short	(.L_268 - .L_267)


	//   ....[0]....
.L_267:
        /*002c*/ 	.word	0x00000010


	//----- nvinfo : EIATTR_MAX_THREADS
	.align		4
.L_268:
        /*0030*/ 	.byte	0x04, 0x05
        /*0032*/ 	.short	(.L_270 - .L_269)
.L_269:
        /*0034*/ 	.word	0x00000180
        /*0038*/ 	.word	0x00000001
        /*003c*/ 	.word	0x00000001


	//----- nvinfo : EIATTR_CBANK_PARAM_SIZE
	.align		4
.L_270:
        /*0040*/ 	.byte	0x03, 0x19
        /*0042*/ 	.short	0x0a00


	//----- nvinfo : EIATTR_PARAM_CBANK
	.align		4
        /*0044*/ 	.byte	0x04, 0x0a
        /*0046*/ 	.short	(.L_272 - .L_271)
	.align		4
.L_271:
        /*0048*/ 	.word	index@(.nv.constant0._ZN7cutlass13device_kernelIN5flash11enable_sm90INS1_16FlashAttnFwdSm90INS1_25CollectiveMainloopFwdSm90ILi2EN4cute5tupleIJNS5_1CILi1EEES8_S8_EEENS6_IJNS7_ILi64EEESA_SA_EEELi512ENS_6half_tEfNS_4arch4Sm90ELb1ELb0ELb0ELb0ELb1ELb0ELb0ELb0ELb0ELb1ELb1ELb0EEENS1_21CollectiveEpilogueFwdINS6_IJSA_NS7_ILi512EEESA_EEES9_SC_SE_Li256ELb0ELb1ELb1ELb0EEENS1_19SingleTileSchedulerILb0ELb1ELb1ELi64EEEEEEEEEvNT_6ParamsE)
        /*004c*/ 	.short	0x0380
        /*004e*/ 	.short	0x0a00


	//----- nvinfo : EIATTR_SW_WAR
	.align		4
.L_272:
        /*0050*/ 	.byte	0x04, 0x36
        /*0052*/ 	.short	(.L_274 - .L_273)
.L_273:
        /*0054*/ 	.word	0x00000008
.L_274:


//--------------------- .nv.info._ZN7cutlass13device_kernelIN5flash11enable_sm90INS1_16FlashAttnFwdSm90INS1_25CollectiveMainloopFwdSm90ILi2EN4cute5tupleIJNS5_1CILi1EEES8_S8_EEENS6_IJNS7_ILi64EEESA_SA_EEELi512ENS_6half_tEfNS_4arch4Sm90ELb1ELb0ELb0ELb0ELb1ELb0ELb1ELb0ELb0ELb1ELb1ELb0EEENS1_21CollectiveEpilogueFwdINS6_IJSA_NS7_ILi512EEESA_EEES9_SC_SE_Li256ELb0ELb1ELb1ELb0EEENS1_19SingleTileSchedulerILb0ELb1ELb1ELi64EEEEEEEEEvNT_6ParamsE --------------------------
	.section	.nv.info._ZN7cutlass13device_kernelIN5flash11enable_sm90INS1_16FlashAttnFwdSm90INS1_25CollectiveMainloopFwdSm90ILi2EN4cute5tupleIJNS5_1CILi1EEES8_S8_EEENS6_IJNS7_ILi64EEESA_SA_EEELi512ENS_6half_tEfNS_4arch4Sm90ELb1ELb0ELb0ELb0ELb1ELb0ELb1ELb0ELb0ELb1ELb1ELb0EEENS1_21CollectiveEpilogueFwdINS6_IJSA_NS7_ILi512EEESA_EEES9_SC_SE_Li256ELb0ELb1ELb1ELb0EEENS1_19SingleTileSchedulerILb0ELb1ELb1ELi64EEEEEEEEEvNT_6ParamsE,"",@"SHT_CUDA_INFO"
	.sectionflags	@""
	.align	4


	//----- nvinfo : EIATTR_CUDA_API_VERSION
	.align		4
        /*0000*/ 	.byte	0x04, 0x37
        /*0002*/ 	.short	(.L_276 - .L_275)
.L_275:
        /*0004*/ 	.word	0x00000082


	//----- nvinfo : EIATTR_KPARAM_INFO
	.align		4
.L_276:
        /*0008*/ 	.byte	0x04, 0x17
        /*000a*/ 	.short	(.L_278 - .L_277)
.L_277:
        /*000c*/ 	.word	0x00000000
        /*0010*/ 	.short	0x0000
        /*0012*/ 	.short	0x0000
        /*0014*/ 	.byte	0x00, 0xf0, 0x01, 0x2c


	//----- nvinfo : EIATTR_SPARSE_MMA_MASK
	.align		4
.L_278:
        /*0018*/ 	.byte	0x03, 0x50
        /*001a*/ 	.short	0x0000


	//----- nvinfo : EIATTR_MAXREG_COUNT
	.align		4
        /*001c*/ 	.byte	0x03, 0x1b
        /*001e*/ 	.short	0x00a8


	//----- nvinfo : EIATTR_MERCURY_ISA_VERSION
	.align		4
        /*0020*/ 	.byte	0x03, 0x5f
        /*0022*/ 	.short	0x0101


	//----- nvinfo : EIATTR_VRC_CTA_INIT_COUNT
	.align		4
        /*0024*/ 	.byte	0x02, 0x4a
	.zero		1
	.zero		1


	//----- nvinfo : EIATTR_EXIT_INSTR_OFFSETS
	.align		4
        /*0028*/ 	.byte	0x04, 0x1c
        /*002a*/ 	.short	(.L_280 - .L_279)


	//   ....[0]....
.L_279:
        /*002c*/ 	.word	0x00000010


	//----- nvinfo : EIATTR_MAX_THREADS
	.align		4
.L_280:
        /*0030*/ 	.byte	0x04, 0x05
        /*0032*/ 	.short	(.L_282 - .L_281)
.L_281:
        /*0034*/ 	.word	0x00000180
        /*0038*/ 	.word	0x00000001
        /*003c*/ 	.word	0x00000001


	//----- nvinfo : EIATTR_CBANK_PARAM_SIZE
	.align		4
.L_282:
        /*0040*/ 	.byte	0x03, 0x19
        /*0042*/ 	.short	0x0b00


	//----- nvinfo : EIATTR_PARAM_CBANK
	.align		4
        /*0044*/ 	.byte	0x04, 0x0a
        /*0046*/ 	.short	(.L_284 - .L_283)
	.align		4
.L_283:
        /*0048*/ 	.word	index@(.nv.constant0._ZN7cutlass13device_kernelIN5flash11enable_sm90INS1_16FlashAttnFwdSm90INS1_25CollectiveMainloopFwdSm90ILi2EN4cute5tupleIJNS5_1CILi1EEES8_S8_EEENS6_IJNS7_ILi64EEESA_SA_EEELi512ENS_6half_tEfNS_4arch4Sm90ELb1ELb0ELb0ELb0ELb1ELb0ELb1ELb0ELb0ELb1ELb1ELb0EEENS1_21CollectiveEpilogueFwdINS6_IJSA_NS7_ILi512EEESA_EEES9_SC_SE_Li256ELb0ELb1ELb1ELb0EEENS1_19SingleTileSchedulerILb0ELb1ELb1ELi64EEEEEEEEEvNT_6ParamsE)
        /*004c*/ 	.short	0x0380
        /*004e*/ 	.short	0x0b00


	//----- nvinfo : EIATTR_SW_WAR
	.align		4
.L_284:
        /*0050*/ 	.byte	0x04, 0x36
        /*0052*/ 	.short	(.L_286 - .L_285)
.L_285:
        /*0054*/ 	.word	0x00000008
.L_286:


//--------------------- .nv.info._ZN7cutlass13device_kernelIN5flash11enable_sm90INS1_16FlashAttnFwdSm90INS1_25CollectiveMainloopFwdSm90ILi2EN4cute5tupleIJNS5_1CILi1EEES8_S8_EEENS6_IJNS7_ILi64EEESA_SA_EEELi512ENS_6half_tEfNS_4arch4Sm90ELb1ELb0ELb0ELb1ELb1ELb0ELb0ELb0ELb0ELb1ELb1ELb0EEENS1_21CollectiveEpilogueFwdINS6_IJSA_NS7_ILi512EEESA_EEES9_SC_SE_Li256ELb1ELb1ELb1ELb0EEENS1_36VarlenDynamicPersistentTileSchedulerILi64ELi64ELi256ELi128ELb1ELb1ELb1ELb1ELb1ELb1EEEEEEEEEvNT_6ParamsE --------------------------
	.section	.nv.info._ZN7cutlass13device_kernelIN5flash11enable_sm90INS1_16FlashAttnFwdSm90INS1_25CollectiveMainloopFwdSm90ILi2EN4cute5tupleIJNS5_1CILi1EEES8_S8_EEENS6_IJNS7_ILi64EEESA_SA_EEELi512ENS_6half_tEfNS_4arch4Sm90ELb1ELb0ELb0ELb1ELb1ELb0ELb0ELb0ELb0ELb1ELb1ELb0EEENS1_21CollectiveEpilogueFwdINS6_IJSA_NS7_ILi512EEESA_EEES9_SC_SE_Li256ELb1ELb1ELb1ELb0EEENS1_36VarlenDynamicPersistentTileSchedulerILi64ELi64ELi256ELi128ELb1ELb1ELb1ELb1ELb1ELb1EEEEEEEEEvNT_6ParamsE,"",@"SHT_CUDA_INFO"
	.sectionflags	@""
	.align	4


	//----- nvinfo : EIATTR_CUDA_API_VERSION
	.align		4
        /*0000*/ 	.byte	0x04, 0x37
        /*0002*/ 	.short	(.L_288 - .L_287)
.L_287:
        /*0004*/ 	.word	0x00000082


	//----- nvinfo : EIATTR_KPARAM_INFO
	.align		4
.L_288:
        /*0008*/ 	.byte	0x04, 0x17
        /*000a*/ 	.short	(.L_290 - .L_289)
.L_289:
        /*000c*/ 	.word	0x00000000
        /*0010*/ 	.short	0x0000
        /*0012*/ 	.short	0x0000
        /*0014*/ 	.byte	0x00, 0xf0, 0x01, 0x2a


	//----- nvinfo : EIATTR_SPARSE_MMA_MASK
	.align		4
.L_290:
        /*0018*/ 	.byte	0x03, 0x50
        /*001a*/ 	.short	0x0000


	//----- nvinfo : EIATTR_MAXREG_COUNT
	.align		4
        /*001c*/ 	.byte	0x03, 0x1b
        /*001e*/ 	.short	0x00a8


	//----- nvinfo : EIATTR_MERCURY_ISA_VERSION
	.align		4
        /*0020*/ 	.byte	0x03, 0x5f
        /*0022*/ 	.short	0x0101


	//----- nvinfo : EIATTR_VRC_CTA_INIT_COUNT
	.align		4
        /*0024*/ 	.byte	0x02, 0x4a
	.zero		1
	.zero		1


	//----- nvinfo : EIATTR_EXIT_INSTR_OFFSETS
	.align		4
        /*0028*/ 	.byte	0x04, 0x1c
        /*002a*/ 	.short	(.L_292 - .L_291)


	//   ....[0]....
.L_291:
        /*002c*/ 	.word	0x00000010


	//----- nvinfo : EIATTR_MAX_THREADS
	.align		4
.L_292:
        /*0030*/ 	.byte	0x04, 0x05
        /*0032*/ 	.short	(.L_294 - .L_293)
.L_293:
        /*0034*/ 	.word	0x00000180
        /*0038*/ 	.word	0x00000001
        /*003c*/ 	.word	0x00000001


	//----- nvinfo : EIATTR_CBANK_PARAM_SIZE
	.align		4
.L_294:
        /*0040*/ 	.byte	0x03, 0x19
        /*0042*/ 	.short	0x0a80


	//----- nvinfo : EIATTR_PARAM_CBANK
	.align		4
        /*0044*/ 	.byte	0x04, 0x0a
        /*0046*/ 	.short	(.L_296 - .L_295)
	.align		4
.L_295:
        /*0048*/ 	.word	index@(.nv.constant0._ZN7cutlass13device_kernelIN5flash11enable_sm90INS1_16FlashAttnFwdSm90INS1_25CollectiveMainloopFwdSm90ILi2EN4cute5tupleIJNS5_1CILi1EEES8_S8_EEENS6_IJNS7_ILi64EEESA_SA_EEELi512ENS_6half_tEfNS_4arch4Sm90ELb1ELb0ELb0ELb1ELb1ELb0ELb0ELb0ELb0ELb1ELb1ELb0EEENS1_21CollectiveEpilogueFwdINS6_IJSA_NS7_ILi512EEESA_EEES9_SC_SE_Li256ELb1ELb1ELb1ELb0EEENS1_36VarlenDynamicPersistentTileSchedulerILi64ELi64ELi256ELi128ELb1ELb1ELb1ELb1ELb1ELb1EEEEEEEEEvNT_6ParamsE)
        /*004c*/ 	.short	0x0380
        /*004e*/ 	.short	0x0a80


	//----- nvinfo : EIATTR_SW_WAR
	.align		4
.L_296:
        /*0050*/ 	.byte	0x04, 0x36
        /*0052*/ 	.short	(.L_298 - .L_297)
.L_297:
        /*0054*/ 	.word	0x00000008
.L_298:


//--------------------- .nv.info._ZN7cutlass13device_kernelIN5flash11enable_sm90INS1_16FlashAttnFwdSm90INS1_25CollectiveMainloopFwdSm90ILi2EN4cute5tupleIJNS5_1CILi1EEES8_S8_EEENS6_IJNS7_ILi64EEESA_SA_EEELi512ENS_6half_tEfNS_4arch4Sm90ELb1ELb0ELb0ELb1ELb1ELb1ELb0ELb0ELb0ELb1ELb1ELb0EEENS1_21CollectiveEpilogueFwdINS6_IJSA_NS7_ILi512EEESA_EEES9_SC_SE_Li256ELb1ELb1ELb1ELb0EEENS1_36VarlenDynamicPersistentTileSchedulerILi64ELi64ELi256ELi128ELb1ELb1ELb1ELb1ELb1ELb1EEEEEEEEEvNT_6ParamsE --------------------------
	.section	.nv.info._ZN7cutlass13device_kernelIN5flash11enable_sm90INS1_16FlashAttnFwdSm90INS1_25CollectiveMainloopFwdSm90ILi2EN4cute5tupleIJNS5_1CILi1EEES8_S8_EEENS6_IJNS7_ILi64EEESA_SA_EEELi512ENS_6half_tEfNS_4arch4Sm90ELb1ELb0ELb0ELb1ELb1ELb1ELb0ELb0ELb0ELb1ELb1ELb0EEENS1_21CollectiveEpilogueFwdINS6_IJSA_NS7_ILi512EEESA_EEES9_SC_SE_Li256ELb1ELb1ELb1ELb0EEENS1_36VarlenDynamicPersistentTileSchedulerILi64ELi64ELi256ELi128ELb1ELb1ELb1ELb1ELb1ELb1EEEEEEEEEvNT_6ParamsE,"",@"SHT_CUDA_INFO"
	.sectionflags	@""
	.align	4


	//----- nvinfo : EIATTR_CUDA_API_VERSION
	.align		4
        /*0000*/ 	.byte	0x04, 0x37
        /*0002*/ 	.short	(.L_300 - .L_299)
.L_299:
        /*0004*/ 	.word	0x00000082


	//----- nvinfo : EIATTR_KPARAM_INFO
	.align		4
.L_300:
        /*0008*/ 	.byte	0x04, 0x17
        /*000a*/ 	.short	(.L_302 - .L_301)
.L_301:
        /*000c*/ 	.word	0x00000000
        /*0010*/ 	.short	0x0000
        /*0012*/ 	.short	0x0000
        /*0014*/ 	.byte	0x00, 0xf0, 0x01, 0x2a


	//----- nvinfo : EIATTR_SPARSE_MMA_MASK
	.align		4
.L_302:
        /*0018*/ 	.byte	0x03, 0x50
        /*001a*/ 	.short	0x0000


	//----- nvinfo : EIATTR_MAXREG_COUNT
	.align		4
        /*001c*/ 	.byte	0x03, 0x1b
        /*001e*/ 	.short	0x00a8


	//----- nvinfo : EIATTR_MERCURY_ISA_VERSION
	.align		4
        /*0020*/ 	.byte	0x03, 0x5f
        /*0022*/ 	.short	0x0101


	//----- nvinfo : EIATTR_VRC_CTA_INIT_COUNT
	.align		4
        /*0024*/ 	.byte	0x02, 0x4a
	.zero		1
	.zero		1


	//----- nvinfo : EIATTR_EXIT_INSTR_OFFSETS
	.align		4
        /*0028*/ 	.byte	0x04, 0x1c
        /*002a*/ 	.short	(.L_304 - .L_303)


	//   ....[0]....
.L_303:
        /*002c*/ 	.word	0x00000010


	//----- nvinfo : EIATTR_MAX_THREADS
	.align		4
.L_304:
        /*0030*/ 	.byte	0x04, 0x05
        /*0032*/ 	.short	(.L_306 - .L_305)
.L_305:
        /*0034*/ 	.word	0x00000180
        /*0038*/ 	.word	0x00000001
        /*003c*/ 	.word	0x00000001


	//----- nvinfo : EIATTR_CBANK_PARAM_SIZE
	.align		4
.L_306:
        /*0040*/ 	.byte	0x03, 0x19
        /*0042*/ 	.short	0x0a80


	//----- nvinfo : EIATTR_PARAM_CBANK
	.align		4
        /*0044*/ 	.byte	0x04, 0x0a
        /*0046*/ 	.short	(.L_308 - .L_307)
	.align		4
.L_307:
        /*0048*/ 	.word	index@(.nv.constant0._ZN7cutlass13device_kernelIN5flash11enable_sm90INS1_16FlashAttnFwdSm90INS1_25CollectiveMainloopFwdSm90ILi2EN4cute5tupleIJNS5_1CILi1EEES8_S8_EEENS6_IJNS7_ILi64EEESA_SA_EEELi512ENS_6half_tEfNS_4arch4Sm90ELb1ELb0ELb0ELb1ELb1ELb1ELb0ELb0ELb0ELb1ELb1ELb0EEENS1_21CollectiveEpilogueFwdINS6_IJSA_NS7_ILi512EEESA_EEES9_SC_SE_Li256ELb1ELb1ELb1ELb0EEENS1_36VarlenDynamicPersistentTileSchedulerILi64ELi64ELi256ELi128ELb1ELb1ELb1ELb1ELb1ELb1EEEEEEEEEvNT_6ParamsE)
        /*004c*/ 	.short	0x0380
        /*004e*/ 	.short	0x0a80


	//----- nvinfo : EIATTR_SW_WAR
	.align		4
.L_308:
        /*0050*/ 	.byte	0x04, 0x36
        /*0052*/ 	.short	(.L_310 - .L_309)
.L_309:
        /*0054*/ 	.word	0x00000008
.L_310:


//--------------------- .nv.info._ZN7cutlass13device_kernelIN5flash11enable_sm90INS1_16FlashAttnFwdSm90INS1_25CollectiveMainloopFwdSm90ILi2EN4cute5tupleIJNS5_1CILi1EEES8_S8_EEENS6_IJNS7_ILi64EEESA_SA_EEELi512ENS_6half_tEfNS_4arch4Sm90ELb1ELb0ELb0ELb1ELb1ELb0ELb1ELb0ELb0ELb1ELb1ELb0EEENS1_21CollectiveEpilogueFwdINS6_IJSA_NS7_ILi512EEESA_EEES9_SC_SE_Li256ELb1ELb1ELb1ELb0EEENS1_36VarlenDynamicPersistentTileSchedulerILi64ELi64ELi256ELi128ELb1ELb1ELb1ELb1ELb1ELb1EEEEEEEEEvNT_6ParamsE --------------------------
	.section	.nv.info._ZN7cutlass13device_kernelIN5flash11enable_sm90INS1_16FlashAttnFwdSm90INS1_25CollectiveMainloopFwdSm90ILi2EN4cute5tupleIJNS5_1CILi1EEES8_S8_EEENS6_IJNS7_ILi64EEESA_SA_EEELi512ENS_6half_tEfNS_4arch4Sm90ELb1ELb0ELb0ELb1ELb1ELb0ELb1ELb0ELb0ELb1ELb1ELb0EEENS1_21CollectiveEpilogueFwdINS6_IJSA_NS7_ILi512EEESA_EEES9_SC_SE_Li256ELb1ELb1ELb1ELb0EEENS1_36VarlenDynamicPersistentTileSchedulerILi64ELi64ELi256ELi128ELb1ELb1ELb1ELb1ELb1ELb1EEEEEEEEEvNT_6ParamsE,"",@"SHT_CUDA_INFO"
	.sectionflags	@""
	.align	4


	//----- nvinfo : EIATTR_CUDA_API_VERSION
	.align		4
        /*0000*/ 	.byte	0x04, 0x37
        /*0002*/ 	.short	(.L_312 - .L_311)
.L_311:
        /*0004*/ 	.word	0x00000082


	//----- nvinfo : EIATTR_KPARAM_INFO
	.align		4
.L_312:
        /*0008*/ 	.byte	0x04, 0x17
        /*000a*/ 	.short	(.L_314 - .L_313)
.L_313:
        /*000c*/ 	.word	0x00000000
        /*0010*/ 	.short	0x0000
        /*0012*/ 	.short	0x0000
        /*0014*/ 	.byte	0x00, 0xf0, 0x01, 0x2e


	//----- nvinfo : EIATTR_SPARSE_MMA_MASK
	.align		4
.L_314:
        /*0018*/ 	.byte	0x03, 0x50
        /*001a*/ 	.short	0x0000


	//----- nvinfo : EIATTR_MAXREG_COUNT
	.align		4
        /*001c*/ 	.byte	0x03, 0x1b
        /*001e*/ 	.short	0x00a8


	//----- nvinfo : EIATTR_MERCURY_ISA_VERSION
	.align		4
        /*0020*/ 	.byte	0x03, 0x5f
        /*0022*/ 	.short	0x0101


	//----- nvinfo : EIATTR_VRC_CTA_INIT_COUNT
	.align		4
        /*0024*/ 	.byte	0x02, 0x4a
	.zero		1
	.zero		1


	//----- nvinfo : EIATTR_EXIT_INSTR_OFFSETS
	.align		4
        /*0028*/ 	.byte	0x04, 0x1c
        /*002a*/ 	.short	(.L_316 - .L_315)


	//   ....[0]....
.L_315:
        /*002c*/ 	.word	0x00000010


	//----- nvinfo : EIATTR_MAX_THREADS
	.align		4
.L_316:
        /*0030*/ 	.byte	0x04, 0x05
        /*0032*/ 	.short	(.L_318 - .L_317)
.L_317:
        /*0034*/ 	.word	0x00000180
        /*0038*/ 	.word	0x00000001
        /*003c*/ 	.word	0x00000001


	//----- nvinfo : EIATTR_CBANK_PARAM_SIZE
	.align		4
.L_318:
        /*0040*/ 	.byte	0x03, 0x19
        /*0042*/ 	.short	0x0b80


	//----- nvinfo : EIATTR_PARAM_CBANK
	.align		4
        /*0044*/ 	.byte	0x04, 0x0a
        /*0046*/ 	.short	(.L_320 - .L_319)
	.align		4
.L_319:
        /*0048*/ 	.word	index@(.nv.constant0._ZN7cutlass13device_kernelIN5flash11enable_sm90INS1_16FlashAttnFwdSm90INS1_25CollectiveMainloopFwdSm90ILi2EN4cute5tupleIJNS5_1CILi1EEES8_S8_EEENS6_IJNS7_ILi64EEESA_SA_EEELi512ENS_6half_tEfNS_4arch4Sm90ELb1ELb0ELb0ELb1ELb1ELb0ELb1ELb0ELb0ELb1ELb1ELb0EEENS1_21CollectiveEpilogueFwdINS6_IJSA_NS7_ILi512EEESA_EEES9_SC_SE_Li256ELb1ELb1ELb1ELb0EEENS1_36VarlenDynamicPersistentTileSchedulerILi64ELi64ELi256ELi128ELb1ELb1ELb1ELb1ELb1ELb1EEEEEEEEEvNT_6ParamsE)
        /*004c*/ 	.short	0x0380
        /*004e*/ 	.short	0x0b80


	//----- nvinfo : EIATTR_SW_WAR
	.align		4
.L_320:
        /*0050*/ 	.byte	0x04, 0x36
        /*0052*/ 	.short	(.L_322 - .L_321)
.L_321:
        /*0054*/ 	.word	0x00000008
.L_322:


//--------------------- .nv.info._ZN7cutlass13device_kernelIN5flash11enable_sm90INS1_16FlashAttnFwdSm90INS1_25CollectiveMainloopFwdSm90ILi2EN4cute5tupleIJNS5_1CILi1EEES8_S8_EEENS6_IJNS7_ILi64EEESA_SA_EEELi512ENS_6half_tEfNS_4arch4Sm90ELb1ELb0ELb0ELb1ELb1ELb1ELb1ELb0ELb0ELb1ELb1ELb0EEENS1_21CollectiveEpilogueFwdINS6_IJSA_NS7_ILi512EEESA_EEES9_SC_SE_Li256ELb1ELb1ELb1ELb0EEENS1_36VarlenDynamicPersistentTileSchedulerILi64ELi64ELi256ELi128ELb1ELb1ELb1ELb1ELb1ELb1EEEEEEEEEvNT_6ParamsE --------------------------
	.section	.nv.info._ZN7cutlass13device_kernelIN5flash11enable_sm90INS1_16FlashAttnFwdSm90INS1_25CollectiveMainloopFwdSm90ILi2EN4cute5tupleIJNS5_1CILi1EEES8_S8_EEENS6_IJNS7_ILi64EEESA_SA_EEELi512ENS_6half_tEfNS_4arch4Sm90ELb1ELb0ELb0ELb1ELb1ELb1ELb1ELb0ELb0ELb1ELb1ELb0EEENS1_21CollectiveEpilogueFwdINS6_IJSA_NS7_ILi512EEESA_EEES9_SC_SE_Li256ELb1ELb1ELb1ELb0EEENS1_36VarlenDynamicPersistentTileSchedulerILi64ELi64ELi256ELi128ELb1ELb1ELb1ELb1ELb1ELb1EEEEEEEEEvNT_6ParamsE,"",@"SHT_CUDA_INFO"
	.sectionflags	@""
	.align	4


	//----- nvinfo : EIATTR_CUDA_API_VERSION
	.align		4
        /*0000*/ 	.byte	0x04, 0x37
        /*0002*/ 	.short	(.L_324 - .L_323)
.L_323:
        /*0004*/ 	.word	0x00000082


	//----- nvinfo : EIATTR_KPARAM_INFO
	.align		4
.L_324:
        /*0008*/ 	.byte	0x04, 0x17
        /*000a*/ 	.short	(.L_326 - .L_325)
.L_325:
        /*000c*/ 	.word	0x00000000
        /*0010*/ 	.short	0x0000
        /*0012*/ 	.short	0x0000
        /*0014*/ 	.byte	0x00, 0xf0, 0x01, 0x2e


	//----- nvinfo : EIATTR_SPARSE_MMA_MASK
	.align		4
.L_326:
        /*0018*/ 	.byte	0x03, 0x50
        /*001a*/ 	.short	0x0000


	//----- nvinfo : EIATTR_MAXREG_COUNT
	.align		4
        /*001c*/ 	.byte	0x03, 0x1b
        /*001e*/ 	.short	0x00a8


	//----- nvinfo : EIATTR_MERCURY_ISA_VERSION
	.align		4
        /*0020*/ 	.byte	0x03, 0x5f
        /*0022*/ 	.short	0x0101


	//----- nvinfo : EIATTR_VRC_CTA_INIT_COUNT
	.align		4
        /*0024*/ 	.byte	0x02, 0x4a
	.zero		1
	.zero		1


	//----- nvinfo : EIATTR_EXIT_INSTR_OFFSETS
	.align		4
        /*0028*/ 	.byte	0x04, 0x1c
        /*002a*/ 	.short	(.L_328 - .L_327)


	//   ....[0]....
.L_327:
        /*002c*/ 	.word	0x00000010


	//----- nvinfo : EIATTR_MAX_THREADS
	.align		4
.L_328:
        /*0030*/ 	.byte	0x04, 0x05
        /*0032*/ 	.short	(.L_330 - .L_329)
.L_329:
        /*0034*/ 	.word	0x00000180
        /*0038*/ 	.word	0x00000001
        /*003c*/ 	.word	0x00000001


	//----- nvinfo : EIATTR_CBANK_PARAM_SIZE
	.align		4
.L_330:
        /*0040*/ 	.byte	0x03, 0x19
        /*0042*/ 	.short	0x0b80


	//----- nvinfo : EIATTR_PARAM_CBANK
	.align		4
        /*0044*/ 	.byte	0x04, 0x0a
        /*0046*/ 	.short	(.L_332 - .L_331)
	.align		4
.L_331:
        /*0048*/ 	.word	index@(.nv.constant0._ZN7cutlass13device_kernelIN5flash11enable_sm90INS1_16FlashAttnFwdSm90INS1_25CollectiveMainloopFwdSm90ILi2EN4cute5tupleIJNS5_1CILi1EEES8_S8_EEENS6_IJNS7_ILi64EEESA_SA_EEELi512ENS_6half_tEfNS_4arch4Sm90ELb1ELb0ELb0ELb1ELb1ELb1ELb1ELb0ELb0ELb1ELb1ELb0EEENS1_21CollectiveEpilogueFwdINS6_IJSA_NS7_ILi512EEESA_EEES9_SC_SE_Li256ELb1ELb1ELb1ELb0EEENS1_36VarlenDynamicPersistentTileSchedulerILi64ELi64ELi256ELi128ELb1ELb1ELb1ELb1ELb1ELb1EEEEEEEEEvNT_6ParamsE)
        /*004c*/ 	.short	0x0380
        /*004e*/ 	.short	0x0b80


	//----- nvinfo : EIATTR_SW_WAR
	.align		4
.L_332:
        /*0050*/ 	.byte	0x04, 0x36
        /*0052*/ 	.short	(.L_334 - .L_333)
.L_333:
        /*0054*/ 	.word	0x00000008
.L_334:


//--------------------- .nv.callgraph             --------------------------
	.section	.nv.callgraph,"",@"SHT_CUDA_CALLGRAPH"
	.align	4
	.sectionentsize	8
	.align		4
        /*0000*/ 	.word	0x00000000
	.align		4
        /*0004*/ 	.word	0xffffffff
	.align		4
        /*0008*/ 	.word	0x00000000
	.align		4
        /*000c*/ 	.word	0xfffffffe
	.align		4
        /*0010*/ 	.word	0x00000000
	.align		4
        /*0014*/ 	.word	0xfffffffd
	.align		4
        /*0018*/ 	.word	0x00000000
	.align		4
        /*001c*/ 	.word	0xfffffffc


//--------------------- .nv.constant4             --------------------------
	.section	.nv.constant4,"a",@progbits
	.align	8
	.align		8
.nv.constant4:
        /*0000*/ 	.dword	_ZN81_INTERNAL_65ba9eb4_45_flash_fwd_hdim64_512_fp16_paged_split_sm90_cu_49158569_33234cuda3std3__45__cpo5beginE
	.align		8
        /*0008*/ 	.dword	_ZN81_INTERNAL_65ba9eb4_45_flash_fwd_hdim64_512_fp16_paged_split_sm90_cu_49158569_33234cuda3std3__45__cpo3endE
	.align		8
        /*0010*/ 	.dword	_ZN81_INTERNAL_65ba9eb4_45_flash_fwd_hdim64_512_fp16_paged_split_sm90_cu_49158569_33234cuda3std3__45__cpo6cbeginE
	.align		8
        /*0018*/ 	.dword	_ZN81_INTERNAL_65ba9eb4_45_flash_fwd_hdim64_512_fp16_paged_split_sm90_cu_49158569_33234cuda3std3__45__cpo4cendE
	.align		8
        /*0020*/ 	.dword	_ZN81_INTERNAL_65ba9eb4_45_flash_fwd_hdim64_512_fp16_paged_split_sm90_cu_49158569_33234cuda3std3__483_GLOBAL__N__65ba9eb4_45_flash_fwd_hdim64_512_fp16_paged_split_sm90_cu_49158569_33236ignoreE
	.align		8
        /*0028*/ 	.dword	_ZN81_INTERNAL_65ba9eb4_45_flash_fwd_hdim64_512_fp16_paged_split_sm90_cu_49158569_33234cuda3std3__419piecewise_constructE
	.align		8
        /*0030*/ 	.dword	_ZN81_INTERNAL_65ba9eb4_45_flash_fwd_hdim64_512_fp16_paged_split_sm90_cu_49158569_33234cuda3std3__48in_placeE
	.align		8
        /*0038*/ 	.dword	_ZN81_INTERNAL_65ba9eb4_45_flash_fwd_hdim64_512_fp16_paged_split_sm90_cu_49158569_33234cuda3std6ranges3__45__cpo4swapE
	.align		8
        /*0040*/ 	.dword	_ZN81_INTERNAL_65ba9eb4_45_flash_fwd_hdim64_512_fp16_paged_split_sm90_cu_49158569_33234cuda3std6ranges3__45__cpo9iter_moveE
	.align		8
        /*0048*/ 	.dword	_ZN81_INTERNAL_65ba9eb4_45_flash_fwd_hdim64_512_fp16_paged_split_sm90_cu_49158569_33234cute7productE
	.align		8
        /*0050*/ 	.dword	_ZN81_INTERNAL_65ba9eb4_45_flash_fwd_hdim64_512_fp16_paged_split_sm90_cu_49158569_33234cute1_E


//--------------------- .text._ZN7cutlass13device_kernelIN5flash11enable_sm90INS1_16FlashAttnFwdSm90INS1_25CollectiveMainloopFwdSm90ILi2EN4cute5tupleIJNS5_1CILi1EEES8_S8_EEENS6_IJNS7_ILi64EEESA_SA_EEELi512ENS_6half_tEfNS_4arch4Sm90ELb0ELb0ELb0ELb0ELb1ELb0ELb0ELb0ELb0ELb1ELb1ELb0EEENS1_21CollectiveEpilogueFwdINS6_IJSA_NS7_ILi512EEESA_EEES9_SC_SE_Li256ELb0ELb1ELb1ELb0EEENS1_19SingleTileSchedulerILb0ELb1ELb1ELi64EEEEEEEEEvNT_6ParamsE --------------------------
	.section	.text._ZN7cutlass13device_kernelIN5flash11enable_sm90INS1_16FlashAttnFwdSm90INS1_25CollectiveMainloopFwdSm90ILi2EN4cute5tupleIJNS5_1CILi1EEES8_S8_EEENS6_IJNS7_ILi64EEESA_SA_EEELi512ENS_6half_tEfNS_4arch4Sm90ELb0ELb0ELb0ELb0ELb1ELb0ELb0ELb0ELb0ELb1ELb1ELb0EEENS1_21CollectiveEpilogueFwdINS6_IJSA_NS7_ILi512EEESA_EEES9_SC_SE_Li256ELb0ELb1ELb1ELb0EEENS1_19SingleTileSchedulerILb0ELb1ELb1ELi64EEEEEEEEEvNT_6ParamsE,"ax",@progbits
	.align	128
.text._ZN7cutlass13device_kernelIN5flash11enable_sm90INS1_16FlashAttnFwdSm90INS1_25CollectiveMainloopFwdSm90ILi2EN4cute5tupleIJNS5_1CILi1EEES8_S8_EEENS6_IJNS7_ILi64EEESA_SA_EEELi512ENS_6half_tEfNS_4arch4Sm90ELb0ELb0ELb0ELb0ELb1ELb0ELb0ELb0ELb0ELb1ELb1ELb0EEENS1_21CollectiveEpilogueFwdINS6_IJSA_NS7_ILi512EEESA_EEES9_SC_SE_Li256ELb0ELb1ELb1ELb0EEENS1_19SingleTileSchedulerILb0ELb1ELb1ELi64EEEEEEEEEvNT_6ParamsE:
        .type           _ZN7cutlass13device_kernelIN5flash11enable_sm90INS1_16FlashAttnFwdSm90INS1_25CollectiveMainloopFwdSm90ILi2EN4cute5tupleIJNS5_1CILi1EEES8_S8_EEENS6_IJNS7_ILi64EEESA_SA_EEELi512ENS_6half_tEfNS_4arch4Sm90ELb0ELb0ELb0ELb0ELb1ELb0ELb0ELb0ELb0ELb1ELb1ELb0EEENS1_21CollectiveEpilogueFwdINS6_IJSA_NS7_ILi512EEESA_EEES9_SC_SE_Li256ELb0ELb1ELb1ELb0EEENS1_19SingleTileSchedulerILb0ELb1ELb1ELi64EEEEEEEEEvNT_6ParamsE,@function
        .size           _ZN7cutlass13device_kernelIN5flash11enable_sm90INS1_16FlashAttnFwdSm90INS1_25CollectiveMainloopFwdSm90ILi2EN4cute5tupleIJNS5_1CILi1EEES8_S8_EEENS6_IJNS7_ILi64EEESA_SA_EEELi512ENS_6half_tEfNS_4arch4Sm90ELb0ELb0ELb0ELb0ELb1ELb0ELb0ELb0ELb0ELb1ELb1ELb0EEENS1_21CollectiveEpilogueFwdINS6_IJSA_NS7_ILi512EEESA_EEES9_SC_SE_Li256ELb0ELb1ELb1ELb0EEENS1_19SingleTileSchedulerILb0ELb1ELb1ELi64EEEEEEEEEvNT_6ParamsE,(.L_x_18 - _ZN7cutlass13device_kernelIN5flash11enable_sm90INS1_16FlashAttnFwdSm90INS1_25CollectiveMainloopFwdSm90ILi2EN4cute5tupleIJNS5_1CILi1EEES8_S8_EEENS6_IJNS7_ILi64EEESA_SA_EEELi512ENS_6half_tEfNS_4arch4Sm90ELb0ELb0ELb0ELb0ELb1ELb0ELb0ELb0ELb0ELb1ELb1ELb0EEENS1_21CollectiveEpilogueFwdINS6_IJSA_NS7_ILi512EEESA_EEES9_SC_SE_Li256ELb0ELb1ELb1ELb0EEENS1_19SingleTileSchedulerILb0ELb1ELb1ELi64EEEEEEEEEvNT_6ParamsE)
        .other          _ZN7cutlass13device_kernelIN5flash11enable_sm90INS1_16FlashAttnFwdSm90INS1_25CollectiveMainloopFwdSm90ILi2EN4cute5tupleIJNS5_1CILi1EEES8_S8_EEENS6_IJNS7_ILi64EEESA_SA_EEELi512ENS_6half_tEfNS_4arch4Sm90ELb0ELb0ELb0ELb0ELb1ELb0ELb0ELb0ELb0ELb1ELb1ELb0EEENS1_21CollectiveEpilogueFwdINS6_IJSA_NS7_ILi512EEESA_EEES9_SC_SE_Li256ELb0ELb1ELb1ELb0EEENS1_19SingleTileSchedulerILb0ELb1ELb1ELi64EEEEEEEEEvNT_6ParamsE,@"STO_CUDA_ENTRY STV_DEFAULT"
_ZN7cutlass13device_kernelIN5flash11enable_sm90INS1_16FlashAttnFwdSm90INS1_25CollectiveMainloopFwdSm90ILi2EN4cute5tupleIJNS5_1CILi1EEES8_S8_EEENS6_IJNS7_ILi64EEESA_SA_EEELi512ENS_6half_tEfNS_4arch4Sm90ELb0ELb0ELb0ELb0ELb1ELb0ELb0ELb0ELb0ELb1ELb1ELb0EEENS1_21CollectiveEpilogueFwdINS6_IJSA_NS7_ILi512EEESA_EEES9_SC_SE_Li256ELb0ELb1ELb1ELb0EEENS1_19SingleTileSchedulerILb0ELb1ELb1ELi64EEEEEEEEEvNT_6ParamsE:
[----:B------:R-:W-:Y:S01]  /*0000*/  LDC R1, c[0x0][0x37c] ;  /* 0x0000df00ff017b82 */ /* 0x000fe20000000800 */
[----:B------:R-:W-:Y:S05]  /*0010*/  EXIT ;  /* 0x000000000000794d */ /* 0x000fea0003800000 */
.L_x_0:
[----:B------:R-:W-:-:S00]  /*0020*/  BRA `(.L_x_0) ;  /* 0xfffffffc00fc7947 */ /* 0x000fc0000383ffff */
[----:B------:R-:W-:-:S00]  /*0030*/  NOP ;  /* 0x0000000000007918 */ /* 0x000fc00000000000 */
        /* <DEDUP_REMOVED lines=12> */
.L_x_18:


//--------------------- .text._ZN7cutlass13device_kernelIN5flash11enable_sm90INS1_16FlashAttnFwdSm90INS1_25CollectiveMainloopFwdSm90ILi2EN4cute5tupleIJNS5_1CILi1EEES8_S8_EEENS6_IJNS7_ILi64EEESA_SA_EEELi512ENS_6half_tEfNS_4arch4Sm90ELb0ELb0ELb0ELb0ELb1ELb0ELb1ELb0ELb0ELb1ELb1ELb0EEENS1_21CollectiveEpilogueFwdINS6_IJSA_NS7_ILi512EEESA_EEES9_SC_SE_Li256ELb0ELb1ELb1ELb0EEENS1_19SingleTileSchedulerILb0ELb1ELb1ELi64EEEEEEEEEvNT_6ParamsE --------------------------
	.section	.text._ZN7cutlass13device_kernelIN5flash11enable_sm90INS1_16FlashAttnFwdSm90INS1_25CollectiveMainloopFwdSm90ILi2EN4cute5tupleIJNS5_1CILi1EEES8_S8_EEENS6_IJNS7_ILi64EEESA_SA_EEELi512ENS_6half_tEfNS_4arch4Sm90ELb0ELb0ELb0ELb0ELb1ELb0ELb1ELb0ELb0ELb1ELb1ELb0EEENS1_21CollectiveEpilogueFwdINS6_IJSA_NS7_ILi512EEESA_EEES9_SC_SE_Li256ELb0ELb1ELb1ELb0EEENS1_19SingleTileSchedulerILb0ELb1ELb1ELi64EEEEEEEEEvNT_6ParamsE,"ax",@progbits
	.align	128
.text._ZN7cutlass13device_kernelIN5flash11enable_sm90INS1_16FlashAttnFwdSm90INS1_25CollectiveMainloopFwdSm90ILi2EN4cute5tupleIJNS5_1CILi1EEES8_S8_EEENS6_IJNS7_ILi64EEESA_SA_EEELi512ENS_6half_tEfNS_4arch4Sm90ELb0ELb0ELb0ELb0ELb1ELb0ELb1ELb0ELb0ELb1ELb1ELb0EEENS1_21CollectiveEpilogueFwdINS6_IJSA_NS7_ILi512EEESA_EEES9_SC_SE_Li256ELb0ELb1ELb1ELb0EEENS1_19SingleTileSchedulerILb0ELb1ELb1ELi64EEEEEEEEEvNT_6ParamsE:
        .type           _ZN7cutlass13device_kernelIN5flash11enable_sm90INS1_16FlashAttnFwdSm90INS1_25CollectiveMainloopFwdSm90ILi2EN4cute5tupleIJNS5_1CILi1EEES8_S8_EEENS6_IJNS7_ILi64EEESA_SA_EEELi512ENS_6half_tEfNS_4arch4Sm90ELb0ELb0ELb0ELb0ELb1ELb0ELb1ELb0ELb0ELb1ELb1ELb0EEENS1_21CollectiveEpilogueFwdINS6_IJSA_NS7_ILi512EEESA_EEES9_SC_SE_Li256ELb0ELb1ELb1ELb0EEENS1_19SingleTileSchedulerILb0ELb1ELb1ELi64EEEEEEEEEvNT_6ParamsE,@function
        .size           _ZN7cutlass13device_kernelIN5flash11enable_sm90INS1_16FlashAttnFwdSm90INS1_25CollectiveMainloopFwdSm90ILi2EN4cute5tupleIJNS5_1CILi1EEES8_S8_EEENS6_IJNS7_ILi64EEESA_SA_EEELi512ENS_6half_tEfNS_4arch4Sm90ELb0ELb0ELb0ELb0ELb1ELb0ELb1ELb0ELb0ELb1ELb1ELb0EEENS1_21CollectiveEpilogueFwdINS6_IJSA_NS7_ILi512EEESA_EEES9_SC_SE_Li256ELb0ELb1ELb1ELb0EEENS1_19SingleTileSchedulerILb0ELb1ELb1ELi64EEEEEEEEEvNT_6ParamsE,(.L_x_19 - _ZN7cutlass13device_kernelIN5flash11enable_sm90INS1_16FlashAttnFwdSm90INS1_25CollectiveMainloopFwdSm90ILi2EN4cute5tupleIJNS5_1CILi1EEES8_S8_EEENS6_IJNS7_ILi64EEESA_SA_EEELi512ENS_6half_tEfNS_4arch4Sm90ELb0ELb0ELb0ELb0ELb1ELb0ELb1ELb0ELb0ELb1ELb1ELb0EEENS1_21CollectiveEpilogueFwdINS6_IJSA_NS7_ILi512EEESA_EEES9_SC_SE_Li256ELb0ELb1ELb1ELb0EEENS1_19SingleTileSchedulerILb0ELb1ELb1ELi64EEEEEEEEEvNT_6ParamsE)
        .other          _ZN7cutlass13device_kernelIN5flash11enable_sm90INS1_16FlashAttnFwdSm90INS1_25CollectiveMainloopFwdSm90ILi2EN4cute5tupleIJNS5_1CILi1EEES8_S8_EEENS6_IJNS7_ILi64EEESA_SA_EEELi512ENS_6half_tEfNS_4arch4Sm90ELb0ELb0ELb0ELb0ELb1ELb0ELb1ELb0ELb0ELb1ELb1ELb0EEENS1_21CollectiveEpilogueFwdINS6_IJSA_NS7_ILi512EEESA_EEES9_SC_SE_Li256ELb0ELb1ELb1ELb0EEENS1_19SingleTileSchedulerILb0ELb1ELb1ELi64EEEEEEEEEvNT_6ParamsE,@"STO_CUDA_ENTRY STV_DEFAULT"
_ZN7cutlass13device_kernelIN5flash11enable_sm90INS1_16FlashAttnFwdSm90INS1_25CollectiveMainloopFwdSm90ILi2EN4cute5tupleIJNS5_1CILi1EEES8_S8_EEENS6_IJNS7_ILi64EEESA_SA_EEELi512ENS_6half_tEfNS_4arch4Sm90ELb0ELb0ELb0ELb0ELb1ELb0ELb1ELb0ELb0ELb1ELb1ELb0EEENS1_21CollectiveEpilogueFwdINS6_IJSA_NS7_ILi512EEESA_EEES9_SC_SE_Li256ELb0ELb1ELb1ELb0EEENS1_19SingleTileSchedulerILb0ELb1ELb1ELi64EEEEEEEEEvNT_6ParamsE:
[----:B------:R-:W-:Y:S01]  /*0000*/  LDC R1, c[0x0][0x37c] ;  /* 0x0000df00ff017b82 */ /* 0x000fe20000000800 */
[----:B------:R-:W-:Y:S05]  /*0010*/  EXIT ;  /* 0x000000000000794d */ /* 0x000fea0003800000 */
.L_x_1:
        /* <DEDUP_REMOVED lines=14> */
.L_x_19:


//--------------------- .text._ZN7cutlass13device_kernelIN5flash11enable_sm90INS1_16FlashAttnFwdSm90INS1_25CollectiveMainloopFwdSm90ILi2EN4cute5tupleIJNS5_1CILi1EEES8_S8_EEENS6_IJNS7_ILi64EEESA_SA_EEELi512ENS_6half_tEfNS_4arch4Sm90ELb0ELb0ELb0ELb1ELb1ELb0ELb0ELb0ELb0ELb1ELb1ELb0EEENS1_21CollectiveEpilogueFwdINS6_IJSA_NS7_ILi512EEESA_EEES9_SC_SE_Li256ELb1ELb1ELb1ELb0EEENS1_36VarlenDynamicPersistentTileSchedulerILi64ELi64ELi256ELi128ELb1ELb1ELb1ELb0ELb1ELb1EEEEEEEEEvNT_6ParamsE --------------------------
	.section	.text._ZN7cutlass13device_kernelIN5flash11enable_sm90INS1_16FlashAttnFwdSm90INS1_25CollectiveMainloopFwdSm90ILi2EN4cute5tupleIJNS5_1CILi1EEES8_S8_EEENS6_IJNS7_ILi64EEESA_SA_EEELi512ENS_6half_tEfNS_4arch4Sm90ELb0ELb0ELb0ELb1ELb1ELb0ELb0ELb0ELb0ELb1ELb1ELb0EEENS1_21CollectiveEpilogueFwdINS6_IJSA_NS7_ILi512EEESA_EEES9_SC_SE_Li256ELb1ELb1ELb1ELb0EEENS1_36VarlenDynamicPersistentTileSchedulerILi64ELi64ELi256ELi128ELb1ELb1ELb1ELb0ELb1ELb1EEEEEEEEEvNT_6ParamsE,"ax",@progbits
	.align	128
.text._ZN7cutlass13device_kernelIN5flash11enable_sm90INS1_16FlashAttnFwdSm90INS1_25CollectiveMainloopFwdSm90ILi2EN4cute5tupleIJNS5_1CILi1EEES8_S8_EEENS6_IJNS7_ILi64EEESA_SA_EEELi512ENS_6half_tEfNS_4arch4Sm90ELb0ELb0ELb0ELb1ELb1ELb0ELb0ELb0ELb0ELb1ELb1ELb0EEENS1_21CollectiveEpilogueFwdINS6_IJSA_NS7_ILi512EEESA_EEES9_SC_SE_Li256ELb1ELb1ELb1ELb0EEENS1_36VarlenDynamicPersistentTileSchedulerILi64ELi64ELi256ELi128ELb1ELb1ELb1ELb0ELb1ELb1EEEEEEEEEvNT_6ParamsE:
        .type           _ZN7cutlass13device_kernelIN5flash11enable_sm90INS1_16FlashAttnFwdSm90INS1_25CollectiveMainloopFwdSm90ILi2EN4cute5tupleIJNS5_1CILi1EEES8_S8_EEENS6_IJNS7_ILi64EEESA_SA_EEELi512ENS_6half_tEfNS_4arch4Sm90ELb0ELb0ELb0ELb1ELb1ELb0ELb0ELb0ELb0ELb1ELb1ELb0EEENS1_21CollectiveEpilogueFwdINS6_IJSA_NS7_ILi512EEESA_EEES9_SC_SE_Li256ELb1ELb1ELb1ELb0EEENS1_36VarlenDynamicPersistentTileSchedulerILi64ELi64ELi256ELi128ELb1ELb1ELb1ELb0ELb1ELb1EEEEEEEEEvNT_6ParamsE,@function
        .size           _ZN7cutlass13device_kernelIN5flash11enable_sm90INS1_16FlashAttnFwdSm90INS1_25CollectiveMainloopFwdSm90ILi2EN4cute5tupleIJNS5_1CILi1EEES8_S8_EEENS6_IJNS7_ILi64EEESA_SA_EEELi512ENS_6half_tEfNS_4arch4Sm90ELb0ELb0ELb0ELb1ELb1ELb0ELb0ELb0ELb0ELb1ELb1ELb0EEENS1_21CollectiveEpilogueFwdINS6_IJSA_NS7_ILi512EEESA_EEES9_SC_SE_Li256ELb1ELb1ELb1ELb0EEENS1_36VarlenDynamicPersistentTileSchedulerILi64ELi64ELi256ELi128ELb1ELb1ELb1ELb0ELb1ELb1EEEEEEEEEvNT_6ParamsE,(.L_x_20 - _ZN7cutlass13device_kernelIN5flash11enable_sm90INS1_16FlashAttnFwdSm90INS1_25CollectiveMainloopFwdSm90ILi2EN4cute5tupleIJNS5_1CILi1EEES8_S8_EEENS6_IJNS7_ILi64EEESA_SA_EEELi512ENS_6half_tEfNS_4arch4Sm90ELb0ELb0ELb0ELb1ELb1ELb0ELb0ELb0ELb0ELb1ELb1ELb0EEENS1_21CollectiveEpilogueFwdINS6_IJSA_NS7_ILi512EEESA_EEES9_SC_SE_Li256ELb1ELb1ELb1ELb0EEENS1_36VarlenDynamicPersistentTileSchedulerILi64ELi64ELi256ELi128ELb1ELb1ELb1ELb0ELb1ELb1EEEEEEEEEvNT_6ParamsE)
        .other          _ZN7cutlass13device_kernelIN5flash11enable_sm90INS1_16FlashAttnFwdSm90INS1_25CollectiveMainloopFwdSm90ILi2EN4cute5tupleIJNS5_1CILi1EEES8_S8_EEENS6_IJNS7_ILi64EEESA_SA_EEELi512ENS_6half_tEfNS_4arch4Sm90ELb0ELb0ELb0ELb1ELb1ELb0ELb0ELb0ELb0ELb1ELb1ELb0EEENS1_21CollectiveEpilogueFwdINS6_IJSA_NS7_ILi512EEESA_EEES9_SC_SE_Li256ELb1ELb1ELb1ELb0EEENS1_36VarlenDynamicPersistentTileSchedulerILi64ELi64ELi256ELi128ELb1ELb1ELb1ELb0ELb1ELb1EEEEEEEEEvNT_6ParamsE,@"STO_CUDA_ENTRY STV_DEFAULT"
_ZN7cutlass13device_kernelIN5flash11enable_sm90INS1_16FlashAttnFwdSm90INS1_25CollectiveMainloopFwdSm90ILi2EN4cute5tupleIJNS5_1CILi1EEES8_S8_EEENS6_IJNS7_ILi64EEESA_SA_EEELi512ENS_6half_tEfNS_4arch4Sm90ELb0ELb0ELb0ELb1ELb1ELb0ELb0ELb0ELb0ELb1ELb1ELb0EEENS1_21CollectiveEpilogueFwdINS6_IJSA_NS7_ILi512EEESA_EEES9_SC_SE_Li256ELb1ELb1ELb1ELb0EEENS1_36VarlenDynamicPersistentTileSchedulerILi64ELi64ELi256ELi128ELb1ELb1ELb1ELb0ELb1ELb1EEEEEEEEEvNT_6ParamsE:
[----:B------:R-:W-:Y:S01]  /*0000*/  LDC R1, c[0x0][0x37c] ;  /* 0x0000df00ff017b82 */ /* 0x000fe20000000800 */
[----:B------:R-:W-:Y:S05]  /*0010*/  EXIT ;  /* 0x000000000000794d */ /* 0x000fea0003800000 */
.L_x_2:
        /* <DEDUP_REMOVED lines=14> */
.L_x_20:


//--------------------- .text._ZN7cutlass13device_kernelIN5flash11enable_sm90INS1_16FlashAttnFwdSm90INS1_25CollectiveMainloopFwdSm90ILi2EN4cute5tupleIJNS5_1CILi1EEES8_S8_EEENS6_IJNS7_ILi64EEESA_SA_EEELi512ENS_6half_tEfNS_4arch4Sm90ELb0ELb0ELb0ELb1ELb1ELb1ELb0ELb0ELb0ELb1ELb1ELb0EEENS1_21CollectiveEpilogueFwdINS6_IJSA_NS7_ILi512EEESA_EEES9_SC_SE_Li256ELb1ELb1ELb1ELb0EEENS1_36VarlenDynamicPersistentTileSchedulerILi64ELi64ELi256ELi128ELb1ELb1ELb1ELb0ELb1ELb1EEEEEEEEEvNT_6ParamsE --------------------------
	.section	.text._ZN7cutlass13device_kernelIN5flash11enable_sm90INS1_16FlashAttnFwdSm90INS1_25CollectiveMainloopFwdSm90ILi2EN4cute5tupleIJNS5_1CILi1EEES8_S8_EEENS6_IJNS7_ILi64EEESA_SA_EEELi512ENS_6half_tEfNS_4arch4Sm90ELb0ELb0ELb0ELb1ELb1ELb1ELb0ELb0ELb0ELb1ELb1ELb0EEENS1_21CollectiveEpilogueFwdINS6_IJSA_NS7_ILi512EEESA_EEES9_SC_SE_Li256ELb1ELb1ELb1ELb0EEENS1_36VarlenDynamicPersistentTileSchedulerILi64ELi64ELi256ELi128ELb1ELb1ELb1ELb0ELb1ELb1EEEEEEEEEvNT_6ParamsE,"ax",@progbits
	.align	128
.text._ZN7cutlass13device_kernelIN5flash11enable_sm90INS1_16FlashAttnFwdSm90INS1_25CollectiveMainloopFwdSm90ILi2EN4cute5tupleIJNS5_1CILi1EEES8_S8_EEENS6_IJNS7_ILi64EEESA_SA_EEELi512ENS_6half_tEfNS_4arch4Sm90ELb0ELb0ELb0ELb1ELb1ELb1ELb0ELb0ELb0ELb1ELb1ELb0EEENS1_21CollectiveEpilogueFwdINS6_IJSA_NS7_ILi512EEESA_EEES9_SC_SE_Li256ELb1ELb1ELb1ELb0EEENS1_36VarlenDynamicPersistentTileSchedulerILi64ELi64ELi256ELi128ELb1ELb1ELb1ELb0ELb1ELb1EEEEEEEEEvNT_6ParamsE:
        .type           _ZN7cutlass13device_kernelIN5flash11enable_sm90INS1_16FlashAttnFwdSm90INS1_25CollectiveMainloopFwdSm90ILi2EN4cute5tupleIJNS5_1CILi1EEES8_S8_EEENS6_IJNS7_ILi64EEESA_SA_EEELi512ENS_6half_tEfNS_4arch4Sm90ELb0ELb0ELb0ELb1ELb1ELb1ELb0ELb0ELb0ELb1ELb1ELb0EEENS1_21CollectiveEpilogueFwdINS6_IJSA_NS7_ILi512EEESA_EEES9_SC_SE_Li256ELb1ELb1ELb1ELb0EEENS1_36VarlenDynamicPersistentTileSchedulerILi64ELi64ELi256ELi128ELb1ELb1ELb1ELb0ELb1ELb1EEEEEEEEEvNT_6ParamsE,@function
        .size           _ZN7cutlass13device_kernelIN5flash11enable_sm90INS1_16FlashAttnFwdSm90INS1_25CollectiveMainloopFwdSm90ILi2EN4cute5tupleIJNS5_1CILi1EEES8_S8_EEENS6_IJNS7_ILi64EEESA_SA_EEELi512ENS_6half_tEfNS_4arch4Sm90ELb0ELb0ELb0ELb1ELb1ELb1ELb0ELb0ELb0ELb1ELb1ELb0EEENS1_21CollectiveEpilogueFwdINS6_IJSA_NS7_ILi512EEESA_EEES9_SC_SE_Li256ELb1ELb1ELb1ELb0EEENS1_36VarlenDynamicPersistentTileSchedulerILi64ELi64ELi256ELi128ELb1ELb1ELb1ELb0ELb1ELb1EEEEEEEEEvNT_6ParamsE,(.L_x_21 - _ZN7cutlass13device_kernelIN5flash11enable_sm90INS1_16FlashAttnFwdSm90INS1_25CollectiveMainloopFwdSm90ILi2EN4cute5tupleIJNS5_1CILi1EEES8_S8_EEENS6_IJNS7_ILi64EEESA_SA_EEELi512ENS_6half_tEfNS_4arch4Sm90ELb0ELb0ELb0ELb1ELb1ELb1ELb0ELb0ELb0ELb1ELb1ELb0EEENS1_21CollectiveEpilogueFwdINS6_IJSA_NS7_ILi512EEESA_EEES9_SC_SE_Li256ELb1ELb1ELb1ELb0EEENS1_36VarlenDynamicPersistentTileSchedulerILi64ELi64ELi256ELi128ELb1ELb1ELb1ELb0ELb1ELb1EEEEEEEEEvNT_6ParamsE)
        .other          _ZN7cutlass13device_kernelIN5flash11enable_sm90INS1_16FlashAttnFwdSm90INS1_25CollectiveMainloopFwdSm90ILi2EN4cute5tupleIJNS5_1CILi1EEES8_S8_EEENS6_IJNS7_ILi64EEESA_SA_EEELi512ENS_6half_tEfNS_4arch4Sm90ELb0ELb0ELb0ELb1ELb1ELb1ELb0ELb0ELb0ELb1ELb1ELb0EEENS1_21CollectiveEpilogueFwdINS6_IJSA_NS7_ILi512EEESA_EEES9_SC_SE_Li256ELb1ELb1ELb1ELb0EEENS1_36VarlenDynamicPersistentTileSchedulerILi64ELi64ELi256ELi128ELb1ELb1ELb1ELb0ELb1ELb1EEEEEEEEEvNT_6ParamsE,@"STO_CUDA_ENTRY STV_DEFAULT"
_ZN7cutlass13device_kernelIN5flash11enable_sm90INS1_16FlashAttnFwdSm90INS1_25CollectiveMainloopFwdSm90ILi2EN4cute5tupleIJNS5_1CILi1EEES8_S8_EEENS6_IJNS7_ILi64EEESA_SA_EEELi512ENS_6half_tEfNS_4arch4Sm90ELb0ELb0ELb0ELb1ELb1ELb1ELb0ELb0ELb0ELb1ELb1ELb0EEENS1_21CollectiveEpilogueFwdINS6_IJSA_NS7_ILi512EEESA_EEES9_SC_SE_Li256ELb1ELb1ELb1ELb0EEENS1_36VarlenDynamicPersistentTileSchedulerILi64ELi64ELi256ELi128ELb1ELb1ELb1ELb0ELb1ELb1EEEEEEEEEvNT_6ParamsE:
[----:B------:R-:W-:Y:S01]  /*0000*/  LDC R1, c[0x0][0x37c] ;  /* 0x0000df00ff017b82 */ /* 0x000fe20000000800 */
[----:B------:R-:W-:Y:S05]  /*0010*/  EXIT ;  /* 0x000000000000794d */ /* 0x000fea0003800000 */
.L_x_3:
        /* <DEDUP_REMOVED lines=14> */
.L_x_21:


//--------------------- .text._ZN7cutlass13device_kernelIN5flash11enable_sm90INS1_16FlashAttnFwdSm90INS1_25CollectiveMainloopFwdSm90ILi2EN4cute5tupleIJNS5_1CILi1EEES8_S8_EEENS6_IJNS7_ILi64EEESA_SA_EEELi512ENS_6half_tEfNS_4arch4Sm90ELb0ELb0ELb0ELb1ELb1ELb0ELb1ELb0ELb0ELb1ELb1ELb0EEENS1_21CollectiveEpilogueFwdINS6_IJSA_NS7_ILi512EEESA_EEES9_SC_SE_Li256ELb1ELb1ELb1ELb0EEENS1_36VarlenDynamicPersistentTileSchedulerILi64ELi64ELi256ELi128ELb1ELb1ELb1ELb0ELb1ELb1EEEEEEEEEvNT_6ParamsE --------------------------
	.section	.text._ZN7cutlass13device_kernelIN5flash11enable_sm90INS1_16FlashAttnFwdSm90INS1_25CollectiveMainloopFwdSm90ILi2EN4cute5tupleIJNS5_1CILi1EEES8_S8_EEENS6_IJNS7_ILi64EEESA_SA_EEELi512ENS_6half_tEfNS_4arch4Sm90ELb0ELb0ELb0ELb1ELb1ELb0ELb1ELb0ELb0ELb1ELb1ELb0EEENS1_21CollectiveEpilogueFwdINS6_IJSA_NS7_ILi512EEESA_EEES9_SC_SE_Li256ELb1ELb1ELb1ELb0EEENS1_36VarlenDynamicPersistentTileSchedulerILi64ELi64ELi256ELi128ELb1ELb1ELb1ELb0ELb1ELb1EEEEEEEEEvNT_6ParamsE,"ax",@progbits
	.align	128
.text._ZN7cutlass13device_kernelIN5flash11enable_sm90INS1_16FlashAttnFwdSm90INS1_25CollectiveMainloopFwdSm90ILi2EN4cute5tupleIJNS5_1CILi1EEES8_S8_EEENS6_IJNS7_ILi64EEESA_SA_EEELi512ENS_6half_tEfNS_4arch4Sm90ELb0ELb0ELb0ELb1ELb1ELb0ELb1ELb0ELb0ELb1ELb1ELb0EEENS1_21CollectiveEpilogueFwdINS6_IJSA_NS7_ILi512EEESA_EEES9_SC_SE_Li256ELb1ELb1ELb1ELb0EEENS1_36VarlenDynamicPersistentTileSchedulerILi64ELi64ELi256ELi128ELb1ELb1ELb1ELb0ELb1ELb1EEEEEEEEEvNT_6ParamsE:
        .type           _ZN7cutlass13device_kernelIN5flash11enable_sm90INS1_16FlashAttnFwdSm90INS1_25CollectiveMainloopFwdSm90ILi2EN4cute5tupleIJNS5_1CILi1EEES8_S8_EEENS6_IJNS7_ILi64EEESA_SA_EEELi512ENS_6half_tEfNS_4arch4Sm90ELb0ELb0ELb0ELb1ELb1ELb0ELb1ELb0ELb0ELb1ELb1ELb0EEENS1_21CollectiveEpilogueFwdINS6_IJSA_NS7_ILi512EEESA_EEES9_SC_SE_Li256ELb1ELb1ELb1ELb0EEENS1_36VarlenDynamicPersistentTileSchedulerILi64ELi64ELi256ELi128ELb1ELb1ELb1ELb0ELb1ELb1EEEEEEEEEvNT_6ParamsE,@function
        .size           _ZN7cutlass13device_kernelIN5flash11enable_sm90INS1_16FlashAttnFwdSm90INS1_25CollectiveMainloopFwdSm90ILi2EN4cute5tupleIJNS5_1CILi1EEES8_S8_EEENS6_IJNS7_ILi64EEESA_SA_EEELi512ENS_6half_tEfNS_4arch4Sm90ELb0ELb0ELb0ELb1ELb1ELb0ELb1ELb0ELb0ELb1ELb1ELb0EEENS1_21CollectiveEpilogueFwdINS6_IJSA_NS7_ILi512EEESA_EEES9_SC_SE_Li256ELb1ELb1ELb1ELb0EEENS1_36VarlenDynamicPersistentTileSchedulerILi64ELi64ELi256ELi128ELb1ELb1ELb1ELb0ELb1ELb1EEEEEEEEEvNT_6ParamsE,(.L_x_22 - _ZN7cutlass13device_kernelIN5flash11enable_sm90INS1_16FlashAttnFwdSm90INS1_25CollectiveMainloopFwdSm90ILi2EN4cute5tupleIJNS5_1CILi1EEES8_S8_EEENS6_IJNS7_ILi64EEESA_SA_EEELi512ENS_6half_tEfNS_4arch4Sm90ELb0ELb0ELb0ELb1ELb1ELb0ELb1ELb0ELb0ELb1ELb1ELb0EEENS1_21CollectiveEpilogueFwdINS6_IJSA_NS7_ILi512EEESA_EEES9_SC_SE_Li256ELb1ELb1ELb1ELb0EEENS1_36VarlenDynamicPersistentTileSchedulerILi64ELi64ELi256ELi128ELb1ELb1ELb1ELb0ELb1ELb1EEEEEEEEEvNT_6ParamsE)
        .other          _ZN7cutlass13device_kernelIN5flash11enable_sm90INS1_16FlashAttnFwdSm90INS1_25CollectiveMainloopFwdSm90ILi2EN4cute5tupleIJNS5_1CILi1EEES8_S8_EEENS6_IJNS7_ILi64EEESA_SA_EEELi512ENS_6half_tEfNS_4arch4Sm90ELb0ELb0ELb0ELb1ELb1ELb0ELb1ELb0ELb0ELb1ELb1ELb0EEENS1_21CollectiveEpilogueFwdINS6_IJSA_NS7_ILi512EEESA_EEES9_SC_SE_Li256ELb1ELb1ELb1ELb0EEENS1_36VarlenDynamicPersistentTileSchedulerILi64ELi64ELi256ELi128ELb1ELb1ELb1ELb0ELb1ELb1EEEEEEEEEvNT_6ParamsE,@"STO_CUDA_ENTRY STV_DEFAULT"
_ZN7cutlass13device_kernelIN5flash11enable_sm90INS1_16FlashAttnFwdSm90INS1_25CollectiveMainloopFwdSm90ILi2EN4cute5tupleIJNS5_1CILi1EEES8_S8_EEENS6_IJNS7_ILi64EEESA_SA_EEELi512ENS_6half_tEfNS_4arch4Sm90ELb0ELb0ELb0ELb1ELb1ELb0ELb1ELb0ELb0ELb1ELb1ELb0EEENS1_21CollectiveEpilogueFwdINS6_IJSA_NS7_ILi512EEESA_EEES9_SC_SE_Li256ELb1ELb1ELb1ELb0EEENS1_36VarlenDynamicPersistentTileSchedulerILi64ELi64ELi256ELi128ELb1ELb1ELb1ELb0ELb1ELb1EEEEEEEEEvNT_6ParamsE:
[----:B------:R-:W-:Y:S01]  /*0000*/  LDC R1, c[0x0][0x37c] ;  /* 0x0000df00ff017b82 */ /* 0x000fe20000000800 */
[----:B------:R-:W-:Y:S05]  /*0010*/  EXIT ;  /* 0x000000000000794d */ /* 0x000fea0003800000 */
.L_x_4:
        /* <DEDUP_REMOVED lines=14> */
.L_x_22:


//--------------------- .text._ZN7cutlass13device_kernelIN5flash11enable_sm90INS1_16FlashAttnFwdSm90INS1_25CollectiveMainloopFwdSm90ILi2EN4cute5tupleIJNS5_1CILi1EEES8_S8_EEENS6_IJNS7_ILi64EEESA_SA_EEELi512ENS_6half_tEfNS_4arch4Sm90ELb0ELb0ELb0ELb1ELb1ELb1ELb1ELb0ELb0ELb1ELb1ELb0EEENS1_21CollectiveEpilogueFwdINS6_IJSA_NS7_ILi512EEESA_EEES9_SC_SE_Li256ELb1ELb1ELb1ELb0EEENS1_36VarlenDynamicPersistentTileSchedulerILi64ELi64ELi256ELi128ELb1ELb1ELb1ELb0ELb1ELb1EEEEEEEEEvNT_6ParamsE --------------------------
	.section	.text._ZN7cutlass13device_kernelIN5flash11enable_sm90INS1_16FlashAttnFwdSm90INS1_25CollectiveMainloopFwdSm90ILi2EN4cute5tupleIJNS5_1CILi1EEES8_S8_EEENS6_IJNS7_ILi64EEESA_SA_EEELi512ENS_6half_tEfNS_4arch4Sm90ELb0ELb0ELb0ELb1ELb1ELb1ELb1ELb0ELb0ELb1ELb1ELb0EEENS1_21CollectiveEpilogueFwdINS6_IJSA_NS7_ILi512EEESA_EEES9_SC_SE_Li256ELb1ELb1ELb1ELb0EEENS1_36VarlenDynamicPersistentTileSchedulerILi64ELi64ELi256ELi128ELb1ELb1ELb1ELb0ELb1ELb1EEEEEEEEEvNT_6ParamsE,"ax",@progbits
	.align	128
.text._ZN7cutlass13device_kernelIN5flash11enable_sm90INS1_16FlashAttnFwdSm90INS1_25CollectiveMainloopFwdSm90ILi2EN4cute5tupleIJNS5_1CILi1EEES8_S8_EEENS6_IJNS7_ILi64EEESA_SA_EEELi512ENS_6half_tEfNS_4arch4Sm90ELb0ELb0ELb0ELb1ELb1ELb1ELb1ELb0ELb0ELb1ELb1ELb0EEENS1_21CollectiveEpilogueFwdINS6_IJSA_NS7_ILi512EEESA_EEES9_SC_SE_Li256ELb1ELb1ELb1ELb0EEENS1_36VarlenDynamicPersistentTileSchedulerILi64ELi64ELi256ELi128ELb1ELb1ELb1ELb0ELb1ELb1EEEEEEEEEvNT_6ParamsE:
        .type           _ZN7cutlass13device_kernelIN5flash11enable_sm90INS1_16FlashAttnFwdSm90INS1_25CollectiveMainloopFwdSm90ILi2EN4cute5tupleIJNS5_1CILi1EEES8_S8_EEENS6_IJNS7_ILi64EEESA_SA_EEELi512ENS_6half_tEfNS_4arch4Sm90ELb0ELb0ELb0ELb1ELb1ELb1ELb1ELb0ELb0ELb1ELb1ELb0EEENS1_21CollectiveEpilogueFwdINS6_IJSA_NS7_ILi512EEESA_EEES9_SC_SE_Li256ELb1ELb1ELb1ELb0EEENS1_36VarlenDynamicPersistentTileSchedulerILi64ELi64ELi256ELi128ELb1ELb1ELb1ELb0ELb1ELb1EEEEEEEEEvNT_6ParamsE,@function
        .size           _ZN7cutlass13device_kernelIN5flash11enable_sm90INS1_16FlashAttnFwdSm90INS1_25CollectiveMainloopFwdSm90ILi2EN4cute5tupleIJNS5_1CILi1EEES8_S8_EEENS6_IJNS7_ILi64EEESA_SA_EEELi512ENS_6half_tEfNS_4arch4Sm90ELb0ELb0ELb0ELb1ELb1ELb1ELb1ELb0ELb0ELb1ELb1ELb0EEENS1_21CollectiveEpilogueFwdINS6_IJSA_NS7_ILi512EEESA_EEES9_SC_SE_Li256ELb1ELb1ELb1ELb0EEENS1_36VarlenDynamicPersistentTileSchedulerILi64ELi64ELi256ELi128ELb1ELb1ELb1ELb0ELb1ELb1EEEEEEEEEvNT_6ParamsE,(.L_x_23 - _ZN7cutlass13device_kernelIN5flash11enable_sm90INS1_16FlashAttnFwdSm90INS1_25CollectiveMainloopFwdSm90ILi2EN4cute5tupleIJNS5_1CILi1EEES8_S8_EEENS6_IJNS7_ILi64EEESA_SA_EEELi512ENS_6half_tEfNS_4arch4Sm90ELb0ELb0ELb0ELb1ELb1ELb1ELb1ELb0ELb0ELb1ELb1ELb0EEENS1_21CollectiveEpilogueFwdINS6_IJSA_NS7_ILi512EEESA_EEES9_SC_SE_Li256ELb1ELb1ELb1ELb0EEENS1_36VarlenDynamicPersistentTileSchedulerILi64ELi64ELi256ELi128ELb1ELb1ELb1ELb0ELb1ELb1EEEEEEEEEvNT_6ParamsE)
        .other          _ZN7cutlass13device_kernelIN5flash11enable_sm90INS1_16FlashAttnFwdSm90INS1_25CollectiveMainloopFwdSm90ILi2EN4cute5tupleIJNS5_1CILi1EEES8_S8_EEENS6_IJNS7_ILi64EEESA_SA_EEELi512ENS_6half_tEfNS_4arch4Sm90ELb0ELb0ELb0ELb1ELb1ELb1ELb1ELb0ELb0ELb1ELb1ELb0EEENS1_21CollectiveEpilogueFwdINS6_IJSA_NS7_ILi512EEESA_EEES9_SC_SE_Li256ELb1ELb1ELb1ELb0EEENS1_36VarlenDynamicPersistentTileSchedulerILi64ELi64ELi256ELi128ELb1ELb1ELb1ELb0ELb1ELb1EEEEEEEEEvNT_6ParamsE,@"STO_CUDA_ENTRY STV_DEFAULT"
_ZN7cutlass13device_kernelIN5flash11enable_sm90INS1_16FlashAttnFwdSm90INS1_25CollectiveMainloopFwdSm90ILi2EN4cute5tupleIJNS5_1CILi1EEES8_S8_EEENS6_IJNS7_ILi64EEESA_SA_EEELi512ENS_6half_tEfNS_4arch4Sm90ELb0ELb0ELb0ELb1ELb1ELb1ELb1ELb0ELb0ELb1ELb1ELb0EEENS1_21CollectiveEpilogueFwdINS6_IJSA_NS7_ILi512EEESA_EEES9_SC_SE_Li256ELb1ELb1ELb1ELb0EEENS1_36VarlenDynamicPersistentTileSchedulerILi64ELi64ELi256ELi128ELb1ELb1ELb1ELb0ELb1ELb1EEEEEEEEEvNT_6ParamsE:
[----:B------:R-:W-:Y:S01]  /*0000*/  LDC R1, c[0x0][0x37c] ;  /* 0x0000df00ff017b82 */ /* 0x000fe20000000800 */
[----:B------:R-:W-:Y:S05]  /*0010*/  EXIT ;  /* 0x000000000000794d */ /* 0x000fea0003800000 */
.L_x_5:
        /* <DEDUP_REMOVED lines=14> */
.L_x_23:


//--------------------- .text._ZN7cutlass13device_kernelIN5flash11enable_sm90INS1_16FlashAttnFwdSm90INS1_25CollectiveMainloopFwdSm90ILi2EN4cute5tupleIJNS5_1CILi1EEES8_S8_EEENS6_IJNS7_ILi64EEESA_SA_EEELi512ENS_6half_tEfNS_4arch4Sm90ELb0ELb1ELb0ELb0ELb1ELb0ELb0ELb0ELb0ELb1ELb1ELb0EEENS1_21CollectiveEpilogueFwdINS6_IJSA_NS7_ILi512EEESA_EEES9_SC_SE_Li256ELb0ELb1ELb1ELb0EEENS1_19SingleTileSchedulerILb0ELb1ELb1ELi64EEEEEEEEEvNT_6ParamsE --------------------------
	.section	.text._ZN7cutlass13device_kernelIN5flash11enable_sm90INS1_16FlashAttnFwdSm90INS1_25CollectiveMainloopFwdSm90ILi2EN4cute5tupleIJNS5_1CILi1EEES8_S8_EEENS6_IJNS7_ILi64EEESA_SA_EEELi512ENS_6half_tEfNS_4arch4Sm90ELb0ELb1ELb0ELb0ELb1ELb0ELb0ELb0ELb0ELb1ELb1ELb0EEENS1_21CollectiveEpilogueFwdINS6_IJSA_NS7_ILi512EEESA_EEES9_SC_SE_Li256ELb0ELb1ELb1ELb0EEENS1_19SingleTileSchedulerILb0ELb1ELb1ELi64EEEEEEEEEvNT_6ParamsE,"ax",@progbits
	.align	128
.text._ZN7cutlass13device_kernelIN5flash11enable_sm90INS1_16FlashAttnFwdSm90INS1_25CollectiveMainloopFwdSm90ILi2EN4cute5tupleIJNS5_1CILi1EEES8_S8_EEENS6_IJNS7_ILi64EEESA_SA_EEELi512ENS_6half_tEfNS_4arch4Sm90ELb0ELb1ELb0ELb0ELb1ELb0ELb0ELb0ELb0ELb1ELb1ELb0EEENS1_21CollectiveEpilogueFwdINS6_IJSA_NS7_ILi512EEESA_EEES9_SC_SE_Li256ELb0ELb1ELb1ELb0EEENS1_19SingleTileSchedulerILb0ELb1ELb1ELi64EEEEEEEEEvNT_6ParamsE:
        .type           _ZN7cutlass13device_kernelIN5flash11enable_sm90INS1_16FlashAttnFwdSm90INS1_25CollectiveMainloopFwdSm90ILi2EN4cute5tupleIJNS5_1CILi1EEES8_S8_EEENS6_IJNS7_ILi64EEESA_SA_EEELi512ENS_6half_tEfNS_4arch4Sm90ELb0ELb1ELb0ELb0ELb1ELb0ELb0ELb0ELb0ELb1ELb1ELb0EEENS1_21CollectiveEpilogueFwdINS6_IJSA_NS7_ILi512EEESA_EEES9_SC_SE_Li256ELb0ELb1ELb1ELb0EEENS1_19SingleTileSchedulerILb0ELb1ELb1ELi64EEEEEEEEEvNT_6ParamsE,@function
        .size           _ZN7cutlass13device_kernelIN5flash11enable_sm90INS1_16FlashAttnFwdSm90INS1_25CollectiveMainloopFwdSm90ILi2EN4cute5tupleIJNS5_1CILi1EEES8_S8_EEENS6_IJNS7_ILi64EEESA_SA_EEELi512ENS_6half_tEfNS_4arch4Sm90ELb0ELb1ELb0ELb0ELb1ELb0ELb0ELb0ELb0ELb1ELb1ELb0EEENS1_21CollectiveEpilogueFwdINS6_IJSA_NS7_ILi512EEESA_EEES9_SC_SE_Li256ELb0ELb1ELb1ELb0EEENS1_19SingleTileSchedulerILb0ELb1ELb1ELi64EEEEEEEEEvNT_6ParamsE,(.L_x_24 - _ZN7cutlass13device_kernelIN5flash11enable_sm90INS1_16FlashAttnFwdSm90INS1_25CollectiveMainloopFwdSm90ILi2EN4cute5tupleIJNS5_1CILi1EEES8_S8_EEENS6_IJNS7_ILi64EEESA_SA_EEELi512ENS_6half_tEfNS_4arch4Sm90ELb0ELb1ELb0ELb0ELb1ELb0ELb0ELb0ELb0ELb1ELb1ELb0EEENS1_21CollectiveEpilogueFwdINS6_IJSA_NS7_ILi512EEESA_EEES9_SC_SE_Li256ELb0ELb1ELb1ELb0EEENS1_19SingleTileSchedulerILb0ELb1ELb1ELi64EEEEEEEEEvNT_6ParamsE)
        .other          _ZN7cutlass13device_kernelIN5flash11enable_sm90INS1_16FlashAttnFwdSm90INS1_25CollectiveMainloopFwdSm90ILi2EN4cute5tupleIJNS5_1CILi1EEES8_S8_EEENS6_IJNS7_ILi64EEESA_SA_EEELi512ENS_6half_tEfNS_4arch4Sm90ELb0ELb1ELb0ELb0ELb1ELb0ELb0ELb0ELb0ELb1ELb1ELb0EEENS1_21CollectiveEpilogueFwdINS6_IJSA_NS7_ILi512EEESA_EEES9_SC_SE_Li256ELb0ELb1ELb1ELb0EEENS1_19SingleTileSchedulerILb0ELb1ELb1ELi64EEEEEEEEEvNT_6ParamsE,@"STO_CUDA_ENTRY STV_DEFAULT"
_ZN7cutlass13device_kernelIN5flash11enable_sm90INS1_16FlashAttnFwdSm90INS1_25CollectiveMainloopFwdSm90ILi2EN4cute5tupleIJNS5_1CILi1EEES8_S8_EEENS6_IJNS7_ILi64EEESA_SA_EEELi512ENS_6half_tEfNS_4arch4Sm90ELb0ELb1ELb0ELb0ELb1ELb0ELb0ELb0ELb0ELb1ELb1ELb0EEENS1_21CollectiveEpilogueFwdINS6_IJSA_NS7_ILi512EEESA_EEES9_SC_SE_Li256ELb0ELb1ELb1ELb0EEENS1_19SingleTileSchedulerILb0ELb1ELb1ELi64EEEEEEEEEvNT_6ParamsE:
[----:B------:R-:W-:Y:S01]  /*0000*/  LDC R1, c[0x0][0x37c] ;  /* 0x0000df00ff017b82 */ /* 0x000fe20000000800 */
[----:B------:R-:W-:Y:S05]  /*0010*/  EXIT ;  /* 0x000000000000794d */ /* 0x000fea0003800000 */
.L_x_6:
        /* <DEDUP_REMOVED lines=14> */
.L_x_24:


//--------------------- .text._ZN7cutlass13device_kernelIN5flash11enable_sm90INS1_16FlashAttnFwdSm90INS1_25CollectiveMainloopFwdSm90ILi2EN4cute5tupleIJNS5_1CILi1EEES8_S8_EEENS6_IJNS7_ILi64EEESA_SA_EEELi512ENS_6half_tEfNS_4arch4Sm90ELb0ELb1ELb0ELb0ELb1ELb0ELb1ELb0ELb0ELb1ELb1ELb0EEENS1_21CollectiveEpilogueFwdINS6_IJSA_NS7_ILi512EEESA_EEES9_SC_SE_Li256ELb0ELb1ELb1ELb0EEENS1_19SingleTileSchedulerILb0ELb1ELb1ELi64EEEEEEEEEvNT_6ParamsE --------------------------
	.section	.text._ZN7cutlass13device_kernelIN5flash11enable_sm90INS1_16FlashAttnFwdSm90INS1_25CollectiveMainloopFwdSm90ILi2EN4cute5tupleIJNS5_1CILi1EEES8_S8_EEENS6_IJNS7_ILi64EEESA_SA_EEELi512ENS_6half_tEfNS_4arch4Sm90ELb0ELb1ELb0ELb0ELb1ELb0ELb1ELb0ELb0ELb1ELb1ELb0EEENS1_21CollectiveEpilogueFwdINS6_IJSA_NS7_ILi512EEESA_EEES9_SC_SE_Li256ELb0ELb1ELb1ELb0EEENS1_19SingleTileSchedulerILb0ELb1ELb1ELi64EEEEEEEEEvNT_6ParamsE,"ax",@progbits
	.align	128
.text._ZN7cutlass13device_kernelIN5flash11enable_sm90INS1_16FlashAttnFwdSm90INS1_25CollectiveMainloopFwdSm90ILi2EN4cute5tupleIJNS5_1CILi1EEES8_S8_EEENS6_IJNS7_ILi64EEESA_SA_EEELi512ENS_6half_tEfNS_4arch4Sm90ELb0ELb1ELb0ELb0ELb1ELb0ELb1ELb0ELb0ELb1ELb1ELb0EEENS1_21CollectiveEpilogueFwdINS6_IJSA_NS7_ILi512EEESA_EEES9_SC_SE_Li256ELb0ELb1ELb1ELb0EEENS1_19SingleTileSchedulerILb0ELb1ELb1ELi64EEEEEEEEEvNT_6ParamsE:
        .type           _ZN7cutlass13device_kernelIN5flash11enable_sm90INS1_16FlashAttnFwdSm90INS1_25CollectiveMainloopFwdSm90ILi2EN4cute5tupleIJNS5_1CILi1EEES8_S8_EEENS6_IJNS7_ILi64EEESA_SA_EEELi512ENS_6half_tEfNS_4arch4Sm90ELb0ELb1ELb0ELb0ELb1ELb0ELb1ELb0ELb0ELb1ELb1ELb0EEENS1_21CollectiveEpilogueFwdINS6_IJSA_NS7_ILi512EEESA_EEES9_SC_SE_Li256ELb0ELb1ELb1ELb0EEENS1_19SingleTileSchedulerILb0ELb1ELb1ELi64EEEEEEEEEvNT_6ParamsE,@function
        .size           _ZN7cutlass13device_kernelIN5flash11enable_sm90INS1_16FlashAttnFwdSm90INS1_25CollectiveMainloopFwdSm90ILi2EN4cute5tupleIJNS5_1CILi1EEES8_S8_EEENS6_IJNS7_ILi64EEESA_SA_EEELi512ENS_6half_tEfNS_4arch4Sm90ELb0ELb1ELb0ELb0ELb1ELb0ELb1ELb0ELb0ELb1ELb1ELb0EEENS1_21CollectiveEpilogueFwdINS6_IJSA_NS7_ILi512EEESA_EEES9_SC_SE_Li256ELb0ELb1ELb1ELb0EEENS1_19SingleTileSchedulerILb0ELb1ELb1ELi64EEEEEEEEEvNT_6ParamsE,(.L_x_25 - _ZN7cutlass13device_kernelIN5flash11enable_sm90INS1_16FlashAttnFwdSm90INS1_25CollectiveMainloopFwdSm90ILi2EN4cute5tupleIJNS5_1CILi1EEES8_S8_EEENS6_IJNS7_ILi64EEESA_SA_EEELi512ENS_6half_tEfNS_4arch4Sm90ELb0ELb1ELb0ELb0ELb1ELb0ELb1ELb0ELb0ELb1ELb1ELb0EEENS1_21CollectiveEpilogueFwdINS6_IJSA_NS7_ILi512EEESA_EEES9_SC_SE_Li256ELb0ELb1ELb1ELb0EEENS1_19SingleTileSchedulerILb0ELb1ELb1ELi64EEEEEEEEEvNT_6ParamsE)
        .other          _ZN7cutlass13device_kernelIN5flash11enable_sm90INS1_16FlashAttnFwdSm90INS1_25CollectiveMainloopFwdSm90ILi2EN4cute5tupleIJNS5_1CILi1EEES8_S8_EEENS6_IJNS7_ILi64EEESA_SA_EEELi512ENS_6half_tEfNS_4arch4Sm90ELb0ELb1ELb0ELb0ELb1ELb0ELb1ELb0ELb0ELb1ELb1ELb0EEENS1_21CollectiveEpilogueFwdINS6_IJSA_NS7_ILi512EEESA_EEES9_SC_SE_Li256ELb0ELb1ELb1ELb0EEENS1_19SingleTileSchedulerILb0ELb1ELb1ELi64EEEEEEEEEvNT_6ParamsE,@"STO_CUDA_ENTRY STV_DEFAULT"
_ZN7cutlass13device_kernelIN5flash11enable_sm90INS1_16FlashAttnFwdSm90INS1_25CollectiveMainloopFwdSm90ILi2EN4cute5tupleIJNS5_1CILi1EEES8_S8_EEENS6_IJNS7_ILi64EEESA_SA_EEELi512ENS_6half_tEfNS_4arch4Sm90ELb0ELb1ELb0ELb0ELb1ELb0ELb1ELb0ELb0ELb1ELb1ELb0EEENS1_21CollectiveEpilogueFwdINS6_IJSA_NS7_ILi512EEESA_EEES9_SC_SE_Li256ELb0ELb1ELb1ELb0EEENS1_19SingleTileSchedulerILb0ELb1ELb1ELi64EEEEEEEEEvNT_6ParamsE:
[----:B------:R-:W-:Y:S01]  /*0000*/  LDC R1, c[0x0][0x37c] ;  /* 0x0000df00ff017b82 */ /* 0x000fe20000000800 */
[----:B------:R-:W-:Y:S05]  /*0010*/  EXIT ;  /* 0x000000000000794d */ /* 0x000fea0003800000 */
.L_x_7:
        /* <DEDUP_REMOVED lines=14> */
.L_x_25:


//--------------------- .text._ZN7cutlass13device_kernelIN5flash11enable_sm90INS1_16FlashAttnFwdSm90INS1_25CollectiveMainloopFwdSm90ILi2EN4cute5tupleIJNS5_1CILi1EEES8_S8_EEENS6_IJNS7_ILi64EEESA_SA_EEELi512ENS_6half_tEfNS_4arch4Sm90ELb0ELb1ELb0ELb1ELb1ELb0ELb0ELb0ELb0ELb1ELb1ELb0EEENS1_21CollectiveEpilogueFwdINS6_IJSA_NS7_ILi512EEESA_EEES9_SC_SE_Li256ELb1ELb1ELb1ELb0EEENS1_36VarlenDynamicPersistentTileSchedulerILi64ELi64ELi256ELi128ELb1ELb1ELb1ELb1ELb0ELb1EEEEEEEEEvNT_6ParamsE --------------------------
	.section	.text._ZN7cutlass13device_kernelIN5flash11enable_sm90INS1_16FlashAttnFwdSm90INS1_25CollectiveMainloopFwdSm90ILi2EN4cute5tupleIJNS5_1CILi1EEES8_S8_EEENS6_IJNS7_ILi64EEESA_SA_EEELi512ENS_6half_tEfNS_4arch4Sm90ELb0ELb1ELb0ELb1ELb1ELb0ELb0ELb0ELb0ELb1ELb1ELb0EEENS1_21CollectiveEpilogueFwdINS6_IJSA_NS7_ILi512EEESA_EEES9_SC_SE_Li256ELb1ELb1ELb1ELb0EEENS1_36VarlenDynamicPersistentTileSchedulerILi64ELi64ELi256ELi128ELb1ELb1ELb1ELb1ELb0ELb1EEEEEEEEEvNT_6ParamsE,"ax",@progbits
	.align	128
.text._ZN7cutlass13device_kernelIN5flash11enable_sm90INS1_16FlashAttnFwdSm90INS1_25CollectiveMainloopFwdSm90ILi2EN4cute5tupleIJNS5_1CILi1EEES8_S8_EEENS6_IJNS7_ILi64EEESA_SA_EEELi512ENS_6half_tEfNS_4arch4Sm90ELb0ELb1ELb0ELb1ELb1ELb0ELb0ELb0ELb0ELb1ELb1ELb0EEENS1_21CollectiveEpilogueFwdINS6_IJSA_NS7_ILi512EEESA_EEES9_SC_SE_Li256ELb1ELb1ELb1ELb0EEENS1_36VarlenDynamicPersistentTileSchedulerILi64ELi64ELi256ELi128ELb1ELb1ELb1ELb1ELb0ELb1EEEEEEEEEvNT_6ParamsE:
        .type           _ZN7cutlass13device_kernelIN5flash11enable_sm90INS1_16FlashAttnFwdSm90INS1_25CollectiveMainloopFwdSm90ILi2EN4cute5tupleIJNS5_1CILi1EEES8_S8_EEENS6_IJNS7_ILi64EEESA_SA_EEELi512ENS_6half_tEfNS_4arch4Sm90ELb0ELb1ELb0ELb1ELb1ELb0ELb0ELb0ELb0ELb1ELb1ELb0EEENS1_21CollectiveEpilogueFwdINS6_IJSA_NS7_ILi512EEESA_EEES9_SC_SE_Li256ELb1ELb1ELb1ELb0EEENS1_36VarlenDynamicPersistentTileSchedulerILi64ELi64ELi256ELi128ELb1ELb1ELb1ELb1ELb0ELb1EEEEEEEEEvNT_6ParamsE,@function
        .size           _ZN7cutlass13device_kernelIN5flash11enable_sm90INS1_16FlashAttnFwdSm90INS1_25CollectiveMainloopFwdSm90ILi2EN4cute5tupleIJNS5_1CILi1EEES8_S8_EEENS6_IJNS7_ILi64EEESA_SA_EEELi512ENS_6half_tEfNS_4arch4Sm90ELb0ELb1ELb0ELb1ELb1ELb0ELb0ELb0ELb0ELb1ELb1ELb0EEENS1_21CollectiveEpilogueFwdINS6_IJSA_NS7_ILi512EEESA_EEES9_SC_SE_Li256ELb1ELb1ELb1ELb0EEENS1_36VarlenDynamicPersistentTileSchedulerILi64ELi64ELi256ELi128ELb1ELb1ELb1ELb1ELb0ELb1EEEEEEEEEvNT_6ParamsE,(.L_x_26 - _ZN7cutlass13device_kernelIN5flash11enable_sm90INS1_16FlashAttnFwdSm90INS1_25CollectiveMainloopFwdSm90ILi2EN4cute5tupleIJNS5_1CILi1EEES8_S8_EEENS6_IJNS7_ILi64EEESA_SA_EEELi512ENS_6half_tEfNS_4arch4Sm90ELb0ELb1ELb0ELb1ELb1ELb0ELb0ELb0ELb0ELb1ELb1ELb0EEENS1_21CollectiveEpilogueFwdINS6_IJSA_NS7_ILi512EEESA_EEES9_SC_SE_Li256ELb1ELb1ELb1ELb0EEENS1_36VarlenDynamicPersistentTileSchedulerILi64ELi64ELi256ELi128ELb1ELb1ELb1ELb1ELb0ELb1EEEEEEEEEvNT_6ParamsE)
        .other          _ZN7cutlass13device_kernelIN5flash11enable_sm90INS1_16FlashAttnFwdSm90INS1_25CollectiveMainloopFwdSm90ILi2EN4cute5tupleIJNS5_1CILi1EEES8_S8_EEENS6_IJNS7_ILi64EEESA_SA_EEELi512ENS_6half_tEfNS_4arch4Sm90ELb0ELb1ELb0ELb1ELb1ELb0ELb0ELb0ELb0ELb1ELb1ELb0EEENS1_21CollectiveEpilogueFwdINS6_IJSA_NS7_ILi512EEESA_EEES9_SC_SE_Li256ELb1ELb1ELb1ELb0EEENS1_36VarlenDynamicPersistentTileSchedulerILi64ELi64ELi256ELi128ELb1ELb1ELb1ELb1ELb0ELb1EEEEEEEEEvNT_6ParamsE,@"STO_CUDA_ENTRY STV_DEFAULT"
_ZN7cutlass13device_kernelIN5flash11enable_sm90INS1_16FlashAttnFwdSm90INS1_25CollectiveMainloopFwdSm90ILi2EN4cute5tupleIJNS5_1CILi1EEES8_S8_EEENS6_IJNS7_ILi64EEESA_SA_EEELi512ENS_6half_tEfNS_4arch4Sm90ELb0ELb1ELb0ELb1ELb1ELb0ELb0ELb0ELb0ELb1ELb1ELb0EEENS1_21CollectiveEpilogueFwdINS6_IJSA_NS7_ILi512EEESA_EEES9_SC_SE_Li256ELb1ELb1ELb1ELb0EEENS1_36VarlenDynamicPersistentTileSchedulerILi64ELi64ELi256ELi128ELb1ELb1ELb1ELb1ELb0ELb1EEEEEEEEEvNT_6ParamsE:
[----:B------:R-:W-:Y:S01]  /*0000*/  LDC R1, c[0x0][0x37c] ;  /* 0x0000df00ff017b82 */ /* 0x000fe20000000800 */
[----:B------:R-:W-:Y:S05]  /*0010*/  EXIT ;  /* 0x000000000000794d */ /* 0x000fea0003800000 */
.L_x_8:
        /* <DEDUP_REMOVED lines=14> */
.L_x_26:


//--------------------- .text._ZN7cutlass13device_kernelIN5flash11enable_sm90INS1_16FlashAttnFwdSm90INS1_25CollectiveMainloopFwdSm90ILi2EN4cute5tupleIJNS5_1CILi1EEES8_S8_EEENS6_IJNS7_ILi64EEESA_SA_EEELi512ENS_6half_tEfNS_4arch4Sm90ELb0ELb1ELb0ELb1ELb1ELb1ELb0ELb0ELb0ELb1ELb1ELb0EEENS1_21CollectiveEpilogueFwdINS6_IJSA_NS7_ILi512EEESA_EEES9_SC_SE_Li256ELb1ELb1ELb1ELb0EEENS1_36VarlenDynamicPersistentTileSchedulerILi64ELi64ELi256ELi128ELb1ELb1ELb1ELb1ELb0ELb1EEEEEEEEEvNT_6ParamsE --------------------------
	.section	.text._ZN7cutlass13device_kernelIN5flash11enable_sm90INS1_16FlashAttnFwdSm90INS1_25CollectiveMainloopFwdSm90ILi2EN4cute5tupleIJNS5_1CILi1EEES8_S8_EEENS6_IJNS7_ILi64EEESA_SA_EEELi512ENS_6half_tEfNS_4arch4Sm90ELb0ELb1ELb0ELb1ELb1ELb1ELb0ELb0ELb0ELb1ELb1ELb0EEENS1_21CollectiveEpilogueFwdINS6_IJSA_NS7_ILi512EEESA_EEES9_SC_SE_Li256ELb1ELb1ELb1ELb0EEENS1_36VarlenDynamicPersistentTileSchedulerILi64ELi64ELi256ELi128ELb1ELb1ELb1ELb1ELb0ELb1EEEEEEEEEvNT_6ParamsE,"ax",@progbits
	.align	128
.text._ZN7cutlass13device_kernelIN5flash11enable_sm90INS1_16FlashAttnFwdSm90INS1_25CollectiveMainloopFwdSm90ILi2EN4cute5tupleIJNS5_1CILi1EEES8_S8_EEENS6_IJNS7_ILi64EEESA_SA_EEELi512ENS_6half_tEfNS_4arch4Sm90ELb0ELb1ELb0ELb1ELb1ELb1ELb0ELb0ELb0ELb1ELb1ELb0EEENS1_21CollectiveEpilogueFwdINS6_IJSA_NS7_ILi512EEESA_EEES9_SC_SE_Li256ELb1ELb1ELb1ELb0EEENS1_36VarlenDynamicPersistentTileSchedulerILi64ELi64ELi256ELi128ELb1ELb1ELb1ELb1ELb0ELb1EEEEEEEEEvNT_6ParamsE:
        .type           _ZN7cutlass13device_kernelIN5flash11enable_sm90INS1_16FlashAttnFwdSm90INS1_25CollectiveMainloopFwdSm90ILi2EN4cute5tupleIJNS5_1CILi1EEES8_S8_EEENS6_IJNS7_ILi64EEESA_SA_EEELi512ENS_6half_tEfNS_4arch4Sm90ELb0ELb1ELb0ELb1ELb1ELb1ELb0ELb0ELb0ELb1ELb1ELb0EEENS1_21CollectiveEpilogueFwdINS6_IJSA_NS7_ILi512EEESA_EEES9_SC_SE_Li256ELb1ELb1ELb1ELb0EEENS1_36VarlenDynamicPersistentTileSchedulerILi64ELi64ELi256ELi128ELb1ELb1ELb1ELb1ELb0ELb1EEEEEEEEEvNT_6ParamsE,@function
        .size           _ZN7cutlass13device_kernelIN5flash11enable_sm90INS1_16FlashAttnFwdSm90INS1_25CollectiveMainloopFwdSm90ILi2EN4cute5tupleIJNS5_1CILi1EEES8_S8_EEENS6_IJNS7_ILi64EEESA_SA_EEELi512ENS_6half_tEfNS_4arch4Sm90ELb0ELb1ELb0ELb1ELb1ELb1ELb0ELb0ELb0ELb1ELb1ELb0EEENS1_21CollectiveEpilogueFwdINS6_IJSA_NS7_ILi512EEESA_EEES9_SC_SE_Li256ELb1ELb1ELb1ELb0EEENS1_36VarlenDynamicPersistentTileSchedulerILi64ELi64ELi256ELi128ELb1ELb1ELb1ELb1ELb0ELb1EEEEEEEEEvNT_6ParamsE,(.L_x_27 - _ZN7cutlass13device_kernelIN5flash11enable_sm90INS1_16FlashAttnFwdSm90INS1_25CollectiveMainloopFwdSm90ILi2EN4cute5tupleIJNS5_1CILi1EEES8_S8_EEENS6_IJNS7_ILi64EEESA_SA_EEELi512ENS_6half_tEfNS_4arch4Sm90ELb0ELb1ELb0ELb1ELb1ELb1ELb0ELb0ELb0ELb1ELb1ELb0EEENS1_21CollectiveEpilogueFwdINS6_IJSA_NS7_ILi512EEESA_EEES9_SC_SE_Li256ELb1ELb1ELb1ELb0EEENS1_36VarlenDynamicPersistentTileSchedulerILi64ELi64ELi256ELi128ELb1ELb1ELb1ELb1ELb0ELb1EEEEEEEEEvNT_6ParamsE)
        .other          _ZN7cutlass13device_kernelIN5flash11enable_sm90INS1_16FlashAttnFwdSm90INS1_25CollectiveMainloopFwdSm90ILi2EN4cute5tupleIJNS5_1CILi1EEES8_S8_EEENS6_IJNS7_ILi64EEESA_SA_EEELi512ENS_6half_tEfNS_4arch4Sm90ELb0ELb1ELb0ELb1ELb1ELb1ELb0ELb0ELb0ELb1ELb1ELb0EEENS1_21CollectiveEpilogueFwdINS6_IJSA_NS7_ILi512EEESA_EEES9_SC_SE_Li256ELb1ELb1ELb1ELb0EEENS1_36VarlenDynamicPersistentTileSchedulerILi64ELi64ELi256ELi128ELb1ELb1ELb1ELb1ELb0ELb1EEEEEEEEEvNT_6ParamsE,@"STO_CUDA_ENTRY STV_DEFAULT"
_ZN7cutlass13device_kernelIN5flash11enable_sm90INS1_16FlashAttnFwdSm90INS1_25CollectiveMainloopFwdSm90ILi2EN4cute5tupleIJNS5_1CILi1EEES8_S8_EEENS6_IJNS7_ILi64EEESA_SA_EEELi512ENS_6half_tEfNS_4arch4Sm90ELb0ELb1ELb0ELb1ELb1ELb1ELb0ELb0ELb0ELb1ELb1ELb0EEENS1_21CollectiveEpilogueFwdINS6_IJSA_NS7_ILi512EEESA_EEES9_SC_SE_Li256ELb1ELb1ELb1ELb0EEENS1_36VarlenDynamicPersistentTileSchedulerILi64ELi64ELi256ELi128ELb1ELb1ELb1ELb1ELb0ELb1EEEEEEEEEvNT_6ParamsE:
[----:B------:R-:W-:Y:S01]  /*0000*/  LDC R1, c[0x0][0x37c] ;  /* 0x0000df00ff017b82 */ /* 0x000fe20000000800 */
[----:B------:R-:W-:Y:S05]  /*0010*/  EXIT ;  /* 0x000000000000794d */ /* 0x000fea0003800000 */
.L_x_9:
        /* <DEDUP_REMOVED lines=14> */
.L_x_27:


//--------------------- .text._ZN7cutlass13device_kernelIN5flash11enable_sm90INS1_16FlashAttnFwdSm90INS1_25CollectiveMainloopFwdSm90ILi2EN4cute5tupleIJNS5_1CILi1EEES8_S8_EEENS6_IJNS7_ILi64EEESA_SA_EEELi512ENS_6half_tEfNS_4arch4Sm90ELb0ELb1ELb0ELb1ELb1ELb0ELb1ELb0ELb0ELb1ELb1ELb0EEENS1_21CollectiveEpilogueFwdINS6_IJSA_NS7_ILi512EEESA_EEES9_SC_SE_Li256ELb1ELb1ELb1ELb0EEENS1_36VarlenDynamicPersistentTileSchedulerILi64ELi64ELi256ELi128ELb1ELb1ELb1ELb1ELb0ELb1EEEEEEEEEvNT_6ParamsE --------------------------
	.section	.text._ZN7cutlass13device_kernelIN5flash11enable_sm90INS1_16FlashAttnFwdSm90INS1_25CollectiveMainloopFwdSm90ILi2EN4cute5tupleIJNS5_1CILi1EEES8_S8_EEENS6_IJNS7_ILi64EEESA_SA_EEELi512ENS_6half_tEfNS_4arch4Sm90ELb0ELb1ELb0ELb1ELb1ELb0ELb1ELb0ELb0ELb1ELb1ELb0EEENS1_21CollectiveEpilogueFwdINS6_IJSA_NS7_ILi512EEESA_EEES9_SC_SE_Li256ELb1ELb1ELb1ELb0EEENS1_36VarlenDynamicPersistentTileSchedulerILi64ELi64ELi256ELi128ELb1ELb1ELb1ELb1ELb0ELb1EEEEEEEEEvNT_6ParamsE,"ax",@progbits
	.align	128
.text._ZN7cutlass13device_kernelIN5flash11enable_sm90INS1_16FlashAttnFwdSm90INS1_25CollectiveMainloopFwdSm90ILi2EN4cute5tupleIJNS5_1CILi1EEES8_S8_EEENS6_IJNS7_ILi64EEESA_SA_EEELi512ENS_6half_tEfNS_4arch4Sm90ELb0ELb1ELb0ELb1ELb1ELb0ELb1ELb0ELb0ELb1ELb1ELb0EEENS1_21CollectiveEpilogueFwdINS6_IJSA_NS7_ILi512EEESA_EEES9_SC_SE_Li256ELb1ELb1ELb1ELb0EEENS1_36VarlenDynamicPersistentTileSchedulerILi64ELi64ELi256ELi128ELb1ELb1ELb1ELb1ELb0ELb1EEEEEEEEEvNT_6ParamsE:
        .type           _ZN7cutlass13device_kernelIN5flash11enable_sm90INS1_16FlashAttnFwdSm90INS1_25CollectiveMainloopFwdSm90ILi2EN4cute5tupleIJNS5_1CILi1EEES8_S8_EEENS6_IJNS7_ILi64EEESA_SA_EEELi512ENS_6half_tEfNS_4arch4Sm90ELb0ELb1ELb0ELb1ELb1ELb0ELb1ELb0ELb0ELb1ELb1ELb0EEENS1_21CollectiveEpilogueFwdINS6_IJSA_NS7_ILi512EEESA_EEES9_SC_SE_Li256ELb1ELb1ELb1ELb0EEENS1_36VarlenDynamicPersistentTileSchedulerILi64ELi64ELi256ELi128ELb1ELb1ELb1ELb1ELb0ELb1EEEEEEEEEvNT_6ParamsE,@function
        .size           _ZN7cutlass13device_kernelIN5flash11enable_sm90INS1_16FlashAttnFwdSm90INS1_25CollectiveMainloopFwdSm90ILi2EN4cute5tupleIJNS5_1CILi1EEES8_S8_EEENS6_IJNS7_ILi64EEESA_SA_EEELi512ENS_6half_tEfNS_4arch4Sm90ELb0ELb1ELb0ELb1ELb1ELb0ELb1ELb0ELb0ELb1ELb1ELb0EEENS1_21CollectiveEpilogueFwdINS6_IJSA_NS7_ILi512EEESA_EEES9_SC_SE_Li256ELb1ELb1ELb1ELb0EEENS1_36VarlenDynamicPersistentTileSchedulerILi64ELi64ELi256ELi128ELb1ELb1ELb1ELb1ELb0ELb1EEEEEEEEEvNT_6ParamsE,(.L_x_28 - _ZN7cutlass13device_kernelIN5flash11enable_sm90INS1_16FlashAttnFwdSm90INS1_25CollectiveMainloopFwdSm90ILi2EN4cute5tupleIJNS5_1CILi1EEES8_S8_EEENS6_IJNS7_ILi64EEESA_SA_EEELi512ENS_6half_tEfNS_4arch4Sm90ELb0ELb1ELb0ELb1ELb1ELb0ELb1ELb0ELb0ELb1ELb1ELb0EEENS1_21CollectiveEpilogueFwdINS6_IJSA_NS7_ILi512EEESA_EEES9_SC_SE_Li256ELb1ELb1ELb1ELb0EEENS1_36VarlenDynamicPersistentTileSchedulerILi64ELi64ELi256ELi128ELb1ELb1ELb1ELb1ELb0ELb1EEEEEEEEEvNT_6ParamsE)
        .other          _ZN7cutlass13device_kernelIN5flash11enable_sm90INS1_16FlashAttnFwdSm90INS1_25CollectiveMainloopFwdSm90ILi2EN4cute5tupleIJNS5_1CILi1EEES8_S8_EEENS6_IJNS7_ILi64EEESA_SA_EEELi512ENS_6half_tEfNS_4arch4Sm90ELb0ELb1ELb0ELb1ELb1ELb0ELb1ELb0ELb0ELb1ELb1ELb0EEENS1_21CollectiveEpilogueFwdINS6_IJSA_NS7_ILi512EEESA_EEES9_SC_SE_Li256ELb1ELb1ELb1ELb0EEENS1_36VarlenDynamicPersistentTileSchedulerILi64ELi64ELi256ELi128ELb1ELb1ELb1ELb1ELb0ELb1EEEEEEEEEvNT_6ParamsE,@"STO_CUDA_ENTRY STV_DEFAULT"
_ZN7cutlass13device_kernelIN5flash11enable_sm90INS1_16FlashAttnFwdSm90INS1_25CollectiveMainloopFwdSm90ILi2EN4cute5tupleIJNS5_1CILi1EEES8_S8_EEENS6_IJNS7_ILi64EEESA_SA_EEELi512ENS_6half_tEfNS_4arch4Sm90ELb0ELb1ELb0ELb1ELb1ELb0ELb1ELb0ELb0ELb1ELb1ELb0EEENS1_21CollectiveEpilogueFwdINS6_IJSA_NS7_ILi512EEESA_EEES9_SC_SE_Li256ELb1ELb1ELb1ELb0EEENS1_36VarlenDynamicPersistentTileSchedulerILi64ELi64ELi256ELi128ELb1ELb1ELb1ELb1ELb0ELb1EEEEEEEEEvNT_6ParamsE:
[----:B------:R-:W-:Y:S01]  /*0000*/  LDC R1, c[0x0][0x37c] ;  /* 0x0000df00ff017b82 */ /* 0x000fe20000000800 */
[----:B------:R-:W-:Y:S05]  /*0010*/  EXIT ;  /* 0x000000000000794d */ /* 0x000fea0003800000 */
.L_x_10:
        /* <DEDUP_REMOVED lines=14> */
.L_x_28:


//--------------------- .text._ZN7cutlass13device_kernelIN5flash11enable_sm90INS1_16FlashAttnFwdSm90INS1_25CollectiveMainloopFwdSm90ILi2EN4cute5tupleIJNS5_1CILi1EEES8_S8_EEENS6_IJNS7_ILi64EEESA_SA_EEELi512ENS_6half_tEfNS_4arch4Sm90ELb0ELb1ELb0ELb1ELb1ELb1ELb1ELb0ELb0ELb1ELb1ELb0EEENS1_21CollectiveEpilogueFwdINS6_IJSA_NS7_ILi512EEESA_EEES9_SC_SE_Li256ELb1ELb1ELb1ELb0EEENS1_36VarlenDynamicPersistentTileSchedulerILi64ELi64ELi256ELi128ELb1ELb1ELb1ELb1ELb0ELb1EEEEEEEEEvNT_6ParamsE --------------------------
	.section	.text._ZN7cutlass13device_kernelIN5flash11enable_sm90INS1_16FlashAttnFwdSm90INS1_25CollectiveMainloopFwdSm90ILi2EN4cute5tupleIJNS5_1CILi1EEES8_S8_EEENS6_IJNS7_ILi64EEESA_SA_EEELi512ENS_6half_tEfNS_4arch4Sm90ELb0ELb1ELb0ELb1ELb1ELb1ELb1ELb0ELb0ELb1ELb1ELb0EEENS1_21CollectiveEpilogueFwdINS6_IJSA_NS7_ILi512EEESA_EEES9_SC_SE_Li256ELb1ELb1ELb1ELb0EEENS1_36VarlenDynamicPersistentTileSchedulerILi64ELi64ELi256ELi128ELb1ELb1ELb1ELb1ELb0ELb1EEEEEEEEEvNT_6ParamsE,"ax",@progbits
	.align	128
.text._ZN7cutlass13device_kernelIN5flash11enable_sm90INS1_16FlashAttnFwdSm90INS1_25CollectiveMainloopFwdSm90ILi2EN4cute5tupleIJNS5_1CILi1EEES8_S8_EEENS6_IJNS7_ILi64EEESA_SA_EEELi512ENS_6half_tEfNS_4arch4Sm90ELb0ELb1ELb0ELb1ELb1ELb1ELb1ELb0ELb0ELb1ELb1ELb0EEENS1_21CollectiveEpilogueFwdINS6_IJSA_NS7_ILi512EEESA_EEES9_SC_SE_Li256ELb1ELb1ELb1ELb0EEENS1_36VarlenDynamicPersistentTileSchedulerILi64ELi64ELi256ELi128ELb1ELb1ELb1ELb1ELb0ELb1EEEEEEEEEvNT_6ParamsE:
        .type           _ZN7cutlass13device_kernelIN5flash11enable_sm90INS1_16FlashAttnFwdSm90INS1_25CollectiveMainloopFwdSm90ILi2EN4cute5tupleIJNS5_1CILi1EEES8_S8_EEENS6_IJNS7_ILi64EEESA_SA_EEELi512ENS_6half_tEfNS_4arch4Sm90ELb0ELb1ELb0ELb1ELb1ELb1ELb1ELb0ELb0ELb1ELb1ELb0EEENS1_21CollectiveEpilogueFwdINS6_IJSA_NS7_ILi512EEESA_EEES9_SC_SE_Li256ELb1ELb1ELb1ELb0EEENS1_36VarlenDynamicPersistentTileSchedulerILi64ELi64ELi256ELi128ELb1ELb1ELb1ELb1ELb0ELb1EEEEEEEEEvNT_6ParamsE,@function
        .size           _ZN7cutlass13device_kernelIN5flash11enable_sm90INS1_16FlashAttnFwdSm90INS1_25CollectiveMainloopFwdSm90ILi2EN4cute5tupleIJNS5_1CILi1EEES8_S8_EEENS6_IJNS7_ILi64EEESA_SA_EEELi512ENS_6half_tEfNS_4arch4Sm90ELb0ELb1ELb0ELb1ELb1ELb1ELb1ELb0ELb0ELb1ELb1ELb0EEENS1_21CollectiveEpilogueFwdINS6_IJSA_NS7_ILi512EEESA_EEES9_SC_SE_Li256ELb1ELb1ELb1ELb0EEENS1_36VarlenDynamicPersistentTileSchedulerILi64ELi64ELi256ELi128ELb1ELb1ELb1ELb1ELb0ELb1EEEEEEEEEvNT_6ParamsE,(.L_x_29 - _ZN7cutlass13device_kernelIN5flash11enable_sm90INS1_16FlashAttnFwdSm90INS1_25CollectiveMainloopFwdSm90ILi2EN4cute5tupleIJNS5_1CILi1EEES8_S8_EEENS6_IJNS7_ILi64EEESA_SA_EEELi512ENS_6half_tEfNS_4arch4Sm90ELb0ELb1ELb0ELb1ELb1ELb1ELb1ELb0ELb0ELb1ELb1ELb0EEENS1_21CollectiveEpilogueFwdINS6_IJSA_NS7_ILi512EEESA_EEES9_SC_SE_Li256ELb1ELb1ELb1ELb0EEENS1_36VarlenDynamicPersistentTileSchedulerILi64ELi64ELi256ELi128ELb1ELb1ELb1ELb1ELb0ELb1EEEEEEEEEvNT_6ParamsE)
        .other          _ZN7cutlass13device_kernelIN5flash11enable_sm90INS1_16FlashAttnFwdSm90INS1_25CollectiveMainloopFwdSm90ILi2EN4cute5tupleIJNS5_1CILi1EEES8_S8_EEENS6_IJNS7_ILi64EEESA_SA_EEELi512ENS_6half_tEfNS_4arch4Sm90ELb0ELb1ELb0ELb1ELb1ELb1ELb1ELb0ELb0ELb1ELb1ELb0EEENS1_21CollectiveEpilogueFwdINS6_IJSA_NS7_ILi512EEESA_EEES9_SC_SE_Li256ELb1ELb1ELb1ELb0EEENS1_36VarlenDynamicPersistentTileSchedulerILi64ELi64ELi256ELi128ELb1ELb1ELb1ELb1ELb0ELb1EEEEEEEEEvNT_6ParamsE,@"STO_CUDA_ENTRY STV_DEFAULT"
_ZN7cutlass13device_kernelIN5flash11enable_sm90INS1_16FlashAttnFwdSm90INS1_25CollectiveMainloopFwdSm90ILi2EN4cute5tupleIJNS5_1CILi1EEES8_S8_EEENS6_IJNS7_ILi64EEESA_SA_EEELi512ENS_6half_tEfNS_4arch4Sm90ELb0ELb1ELb0ELb1ELb1ELb1ELb1ELb0ELb0ELb1ELb1ELb0EEENS1_21CollectiveEpilogueFwdINS6_IJSA_NS7_ILi512EEESA_EEES9_SC_SE_Li256ELb1ELb1ELb1ELb0EEENS1_36VarlenDynamicPersistentTileSchedulerILi64ELi64ELi256ELi128ELb1ELb1ELb1ELb1ELb0ELb1EEEEEEEEEvNT_6ParamsE:
[----:B------:R-:W-:Y:S01]  /*0000*/  LDC R1, c[0x0][0x37c] ;  /* 0x0000df00ff017b82 */ /* 0x000fe20000000800 */
[----:B------:R-:W-:Y:S05]  /*0010*/  EXIT ;  /* 0x000000000000794d */ /* 0x000fea0003800000 */
.L_x_11:
        /* <DEDUP_REMOVED lines=14> */
.L_x_29:


//--------------------- .text._ZN7cutlass13device_kernelIN5flash11enable_sm90INS1_16FlashAttnFwdSm90INS1_25CollectiveMainloopFwdSm90ILi2EN4cute5tupleIJNS5_1CILi1EEES8_S8_EEENS6_IJNS7_ILi64EEESA_SA_EEELi512ENS_6half_tEfNS_4arch4Sm90ELb1ELb0ELb0ELb0ELb1ELb0ELb0ELb0ELb0ELb1ELb1ELb0EEENS1_21CollectiveEpilogueFwdINS6_IJSA_NS7_ILi512EEESA_EEES9_SC_SE_Li256ELb0ELb1ELb1ELb0EEENS1_19SingleTileSchedulerILb0ELb1ELb1ELi64EEEEEEEEEvNT_6ParamsE --------------------------
	.section	.text._ZN7cutlass13device_kernelIN5flash11enable_sm90INS1_16FlashAttnFwdSm90INS1_25CollectiveMainloopFwdSm90ILi2EN4cute5tupleIJNS5_1CILi1EEES8_S8_EEENS6_IJNS7_ILi64EEESA_SA_EEELi512ENS_6half_tEfNS_4arch4Sm90ELb1ELb0ELb0ELb0ELb1ELb0ELb0ELb0ELb0ELb1ELb1ELb0EEENS1_21CollectiveEpilogueFwdINS6_IJSA_NS7_ILi512EEESA_EEES9_SC_SE_Li256ELb0ELb1ELb1ELb0EEENS1_19SingleTileSchedulerILb0ELb1ELb1ELi64EEEEEEEEEvNT_6ParamsE,"ax",@progbits
	.align	128
.text._ZN7cutlass13device_kernelIN5flash11enable_sm90INS1_16FlashAttnFwdSm90INS1_25CollectiveMainloopFwdSm90ILi2EN4cute5tupleIJNS5_1CILi1EEES8_S8_EEENS6_IJNS7_ILi64EEESA_SA_EEELi512ENS_6half_tEfNS_4arch4Sm90ELb1ELb0ELb0ELb0ELb1ELb0ELb0ELb0ELb0ELb1ELb1ELb0EEENS1_21CollectiveEpilogueFwdINS6_IJSA_NS7_ILi512EEESA_EEES9_SC_SE_Li256ELb0ELb1ELb1ELb0EEENS1_19SingleTileSchedulerILb0ELb1ELb1ELi64EEEEEEEEEvNT_6ParamsE:
        .type           _ZN7cutlass13device_kernelIN5flash11enable_sm90INS1_16FlashAttnFwdSm90INS1_25CollectiveMainloopFwdSm90ILi2EN4cute5tupleIJNS5_1CILi1EEES8_S8_EEENS6_IJNS7_ILi64EEESA_SA_EEELi512ENS_6half_tEfNS_4arch4Sm90ELb1ELb0ELb0ELb0ELb1ELb0ELb0ELb0ELb0ELb1ELb1ELb0EEENS1_21CollectiveEpilogueFwdINS6_IJSA_NS7_ILi512EEESA_EEES9_SC_SE_Li256ELb0ELb1ELb1ELb0EEENS1_19SingleTileSchedulerILb0ELb1ELb1ELi64EEEEEEEEEvNT_6ParamsE,@function
        .size           _ZN7cutlass13device_kernelIN5flash11enable_sm90INS1_16FlashAttnFwdSm90INS1_25CollectiveMainloopFwdSm90ILi2EN4cute5tupleIJNS5_1CILi1EEES8_S8_EEENS6_IJNS7_ILi64EEESA_SA_EEELi512ENS_6half_tEfNS_4arch4Sm90ELb1ELb0ELb0ELb0ELb1ELb0ELb0ELb0ELb0ELb1ELb1ELb0EEENS1_21CollectiveEpilogueFwdINS6_IJSA_NS7_ILi512EEESA_EEES9_SC_SE_Li256ELb0ELb1ELb1ELb0EEENS1_19SingleTileSchedulerILb0ELb1ELb1ELi64EEEEEEEEEvNT_6ParamsE,(.L_x_30 - _ZN7cutlass13device_kernelIN5flash11enable_sm90INS1_16FlashAttnFwdSm90INS1_25CollectiveMainloopFwdSm90ILi2EN4cute5tupleIJNS5_1CILi1EEES8_S8_EEENS6_IJNS7_ILi64EEESA_SA_EEELi512ENS_6half_tEfNS_4arch4Sm90ELb1ELb0ELb0ELb0ELb1ELb0ELb0ELb0ELb0ELb1ELb1ELb0EEENS1_21CollectiveEpilogueFwdINS6_IJSA_NS7_ILi512EEESA_EEES9_SC_SE_Li256ELb0ELb1ELb1ELb0EEENS1_19SingleTileSchedulerILb0ELb1ELb1ELi64EEEEEEEEEvNT_6ParamsE)
        .other          _ZN7cutlass13device_kernelIN5flash11enable_sm90INS1_16FlashAttnFwdSm90INS1_25CollectiveMainloopFwdSm90ILi2EN4cute5tupleIJNS5_1CILi1EEES8_S8_EEENS6_IJNS7_ILi64EEESA_SA_EEELi512ENS_6half_tEfNS_4arch4Sm90ELb1ELb0ELb0ELb0ELb1ELb0ELb0ELb0ELb0ELb1ELb1ELb0EEENS1_21CollectiveEpilogueFwdINS6_IJSA_NS7_ILi512EEESA_EEES9_SC_SE_Li256ELb0ELb1ELb1ELb0EEENS1_19SingleTileSchedulerILb0ELb1ELb1ELi64EEEEEEEEEvNT_6ParamsE,@"STO_CUDA_ENTRY STV_DEFAULT"
_ZN7cutlass13device_kernelIN5flash11enable_sm90INS1_16FlashAttnFwdSm90INS1_25CollectiveMainloopFwdSm90ILi2EN4cute5tupleIJNS5_1CILi1EEES8_S8_EEENS6_IJNS7_ILi64EEESA_SA_EEELi512ENS_6half_tEfNS_4arch4Sm90ELb1ELb0ELb0ELb0ELb1ELb0ELb0ELb0ELb0ELb1ELb1ELb0EEENS1_21CollectiveEpilogueFwdINS6_IJSA_NS7_ILi512EEESA_EEES9_SC_SE_Li256ELb0ELb1ELb1ELb0EEENS1_19SingleTileSchedulerILb0ELb1ELb1ELi64EEEEEEEEEvNT_6ParamsE:
[----:B------:R-:W-:Y:S01]  /*0000*/  LDC R1, c[0x0][0x37c] ;  /* 0x0000df00ff017b82 */ /* 0x000fe20000000800 */
[----:B------:R-:W-:Y:S05]  /*0010*/  EXIT ;  /* 0x000000000000794d */ /* 0x000fea0003800000 */
.L_x_12:
        /* <DEDUP_REMOVED lines=14> */
.L_x_30:


//--------------------- .text._ZN7cutlass13device_kernelIN5flash11enable_sm90INS1_16FlashAttnFwdSm90INS1_25CollectiveMainloopFwdSm90ILi2EN4cute5tupleIJNS5_1CILi1EEES8_S8_EEENS6_IJNS7_ILi64EEESA_SA_EEELi512ENS_6half_tEfNS_4arch4Sm90ELb1ELb0ELb0ELb0ELb1ELb0ELb1ELb0ELb0ELb1ELb1ELb0EEENS1_21CollectiveEpilogueFwdINS6_IJSA_NS7_ILi512EEESA_EEES9_SC_SE_Li256ELb0ELb1ELb1ELb0EEENS1_19SingleTileSchedulerILb0ELb1ELb1ELi64EEEEEEEEEvNT_6ParamsE --------------------------
	.section	.text._ZN7cutlass13device_kernelIN5flash11enable_sm90INS1_16FlashAttnFwdSm90INS1_25CollectiveMainloopFwdSm90ILi2EN4cute5tupleIJNS5_1CILi1EEES8_S8_EEENS6_IJNS7_ILi64EEESA_SA_EEELi512ENS_6half_tEfNS_4arch4Sm90ELb1ELb0ELb0ELb0ELb1ELb0ELb1ELb0ELb0ELb1ELb1ELb0EEENS1_21CollectiveEpilogueFwdINS6_IJSA_NS7_ILi512EEESA_EEES9_SC_SE_Li256ELb0ELb1ELb1ELb0EEENS1_19SingleTileSchedulerILb0ELb1ELb1ELi64EEEEEEEEEvNT_6ParamsE,"ax",@progbits
	.align	128
.text._ZN7cutlass13device_kernelIN5flash11enable_sm90INS1_16FlashAttnFwdSm90INS1_25CollectiveMainloopFwdSm90ILi2EN4cute5tupleIJNS5_1CILi1EEES8_S8_EEENS6_IJNS7_ILi64EEESA_SA_EEELi512ENS_6half_tEfNS_4arch4Sm90ELb1ELb0ELb0ELb0ELb1ELb0ELb1ELb0ELb0ELb1ELb1ELb0EEENS1_21CollectiveEpilogueFwdINS6_IJSA_NS7_ILi512EEESA_EEES9_SC_SE_Li256ELb0ELb1ELb1ELb0EEENS1_19SingleTileSchedulerILb0ELb1ELb1ELi64EEEEEEEEEvNT_6ParamsE:
        .type           _ZN7cutlass13device_kernelIN5flash11enable_sm90INS1_16FlashAttnFwdSm90INS1_25CollectiveMainloopFwdSm90ILi2EN4cute5tupleIJNS5_1CILi1EEES8_S8_EEENS6_IJNS7_ILi64EEESA_SA_EEELi512ENS_6half_tEfNS_4arch4Sm90ELb1ELb0ELb0ELb0ELb1ELb0ELb1ELb0ELb0ELb1ELb1ELb0EEENS1_21CollectiveEpilogueFwdINS6_IJSA_NS7_ILi512EEESA_EEES9_SC_SE_Li256ELb0ELb1ELb1ELb0EEENS1_19SingleTileSchedulerILb0ELb1ELb1ELi64EEEEEEEEEvNT_6ParamsE,@function
        .size           _ZN7cutlass13device_kernelIN5flash11enable_sm90INS1_16FlashAttnFwdSm90INS1_25CollectiveMainloopFwdSm90ILi2EN4cute5tupleIJNS5_1CILi1EEES8_S8_EEENS6_IJNS7_ILi64EEESA_SA_EEELi512ENS_6half_tEfNS_4arch4Sm90ELb1ELb0ELb0ELb0ELb1ELb0ELb1ELb0ELb0ELb1ELb1ELb0EEENS1_21CollectiveEpilogueFwdINS6_IJSA_NS7_ILi512EEESA_EEES9_SC_SE_Li256ELb0ELb1ELb1ELb0EEENS1_19SingleTileSchedulerILb0ELb1ELb1ELi64EEEEEEEEEvNT_6ParamsE,(.L_x_31 - _ZN7cutlass13device_kernelIN5flash11enable_sm90INS1_16FlashAttnFwdSm90INS1_25CollectiveMainloopFwdSm90ILi2EN4cute5tupleIJNS5_1CILi1EEES8_S8_EEENS6_IJNS7_ILi64EEESA_SA_EEELi512ENS_6half_tEfNS_4arch4Sm90ELb1ELb0ELb0ELb0ELb1ELb0ELb1ELb0ELb0ELb1ELb1ELb0EEENS1_21CollectiveEpilogueFwdINS6_IJSA_NS7_ILi512EEESA_EEES9_SC_SE_Li256ELb0ELb1ELb1ELb0EEENS1_19SingleTileSchedulerILb0ELb1ELb1ELi64EEEEEEEEEvNT_6ParamsE)
        .other          _ZN7cutlass13device_kernelIN5flash11enable_sm90INS1_16FlashAttnFwdSm90INS1_25CollectiveMainloopFwdSm90ILi2EN4cute5tupleIJNS5_1CILi1EEES8_S8_EEENS6_IJNS7_ILi64EEESA_SA_EEELi512ENS_6half_tEfNS_4arch4Sm90ELb1ELb0ELb0ELb0ELb1ELb0ELb1ELb0ELb0ELb1ELb1ELb0EEENS1_21CollectiveEpilogueFwdINS6_IJSA_NS7_ILi512EEESA_EEES9_SC_SE_Li256ELb0ELb1ELb1ELb0EEENS1_19SingleTileSchedulerILb0ELb1ELb1ELi64EEEEEEEEEvNT_6ParamsE,@"STO_CUDA_ENTRY STV_DEFAULT"
_ZN7cutlass13device_kernelIN5flash11enable_sm90INS1_16FlashAttnFwdSm90INS1_25CollectiveMainloopFwdSm90ILi2EN4cute5tupleIJNS5_1CILi1EEES8_S8_EEENS6_IJNS7_ILi64EEESA_SA_EEELi512ENS_6half_tEfNS_4arch4Sm90ELb1ELb0ELb0ELb0ELb1ELb0ELb1ELb0ELb0ELb1ELb1ELb0EEENS1_21CollectiveEpilogueFwdINS6_IJSA_NS7_ILi512EEESA_EEES9_SC_SE_Li256ELb0ELb1ELb1ELb0EEENS1_19SingleTileSchedulerILb0ELb1ELb1ELi64EEEEEEEEEvNT_6ParamsE:
[----:B------:R-:W-:Y:S01]  /*0000*/  LDC R1, c[0x0][0x37c] ;  /* 0x0000df00ff017b82 */ /* 0x000fe20000000800 */
[----:B------:R-:W-:Y:S05]  /*0010*/  EXIT ;  /* 0x000000000000794d */ /* 0x000fea0003800000 */
.L_x_13:
        /* <DEDUP_REMOVED lines=14> */
.L_x_31:


//--------------------- .text._ZN7cutlass13device_kernelIN5flash11enable_sm90INS1_16FlashAttnFwdSm90INS1_25CollectiveMainloopFwdSm90ILi2EN4cute5tupleIJNS5_1CILi1EEES8_S8_EEENS6_IJNS7_ILi64EEESA_SA_EEELi512ENS_6half_tEfNS_4arch4Sm90ELb1ELb0ELb0ELb1ELb1ELb0ELb0ELb0ELb0ELb1ELb1ELb0EEENS1_21CollectiveEpilogueFwdINS6_IJSA_NS7_ILi512EEESA_EEES9_SC_SE_Li256ELb1ELb1ELb1ELb0EEENS1_36VarlenDynamicPersistentTileSchedulerILi64ELi64ELi256ELi128ELb1ELb1ELb1ELb1ELb1ELb1EEEEEEEEEvNT_6ParamsE --------------------------
	.section	.text._ZN7cutlass13device_kernelIN5flash11enable_sm90INS1_16FlashAttnFwdSm90INS1_25CollectiveMainloopFwdSm90ILi2EN4cute5tupleIJNS5_1CILi1EEES8_S8_EEENS6_IJNS7_ILi64EEESA_SA_EEELi512ENS_6half_tEfNS_4arch4Sm90ELb1ELb0ELb0ELb1ELb1ELb0ELb0ELb0ELb0ELb1ELb1ELb0EEENS1_21CollectiveEpilogueFwdINS6_IJSA_NS7_ILi512EEESA_EEES9_SC_SE_Li256ELb1ELb1ELb1ELb0EEENS1_36VarlenDynamicPersistentTileSchedulerILi64ELi64ELi256ELi128ELb1ELb1ELb1ELb1ELb1ELb1EEEEEEEEEvNT_6ParamsE,"ax",@progbits
	.align	128
.text._ZN7cutlass13device_kernelIN5flash11enable_sm90INS1_16FlashAttnFwdSm90INS1_25CollectiveMainloopFwdSm90ILi2EN4cute5tupleIJNS5_1CILi1EEES8_S8_EEENS6_IJNS7_ILi64EEESA_SA_EEELi512ENS_6half_tEfNS_4arch4Sm90ELb1ELb0ELb0ELb1ELb1ELb0ELb0ELb0ELb0ELb1ELb1ELb0EEENS1_21CollectiveEpilogueFwdINS6_IJSA_NS7_ILi512EEESA_EEES9_SC_SE_Li256ELb1ELb1ELb1ELb0EEENS1_36VarlenDynamicPersistentTileSchedulerILi64ELi64ELi256ELi128ELb1ELb1ELb1ELb1ELb1ELb1EEEEEEEEEvNT_6ParamsE:
        .type           _ZN7cutlass13device_kernelIN5flash11enable_sm90INS1_16FlashAttnFwdSm90INS1_25CollectiveMainloopFwdSm90ILi2EN4cute5tupleIJNS5_1CILi1EEES8_S8_EEENS6_IJNS7_ILi64EEESA_SA_EEELi512ENS_6half_tEfNS_4arch4Sm90ELb1ELb0ELb0ELb1ELb1ELb0ELb0ELb0ELb0ELb1ELb1ELb0EEENS1_21CollectiveEpilogueFwdINS6_IJSA_NS7_ILi512EEESA_EEES9_SC_SE_Li256ELb1ELb1ELb1ELb0EEENS1_36VarlenDynamicPersistentTileSchedulerILi64ELi64ELi256ELi128ELb1ELb1ELb1ELb1ELb1ELb1EEEEEEEEEvNT_6ParamsE,@function
        .size           _ZN7cutlass13device_kernelIN5flash11enable_sm90INS1_16FlashAttnFwdSm90INS1_25CollectiveMainloopFwdSm90ILi2EN4cute5tupleIJNS5_1CILi1EEES8_S8_EEENS6_IJNS7_ILi64EEESA_SA_EEELi512ENS_6half_tEfNS_4arch4Sm90ELb1ELb0ELb0ELb1ELb1ELb0ELb0ELb0ELb0ELb1ELb1ELb0EEENS1_21CollectiveEpilogueFwdINS6_IJSA_NS7_ILi512EEESA_EEES9_SC_SE_Li256ELb1ELb1ELb1ELb0EEENS1_36VarlenDynamicPersistentTileSchedulerILi64ELi64ELi256ELi128ELb1ELb1ELb1ELb1ELb1ELb1EEEEEEEEEvNT_6ParamsE,(.L_x_32 - _ZN7cutlass13device_kernelIN5flash11enable_sm90INS1_16FlashAttnFwdSm90INS1_25CollectiveMainloopFwdSm90ILi2EN4cute5tupleIJNS5_1CILi1EEES8_S8_EEENS6_IJNS7_ILi64EEESA_SA_EEELi512ENS_6half_tEfNS_4arch4Sm90ELb1ELb0ELb0ELb1ELb1ELb0ELb0ELb0ELb0ELb1ELb1ELb0EEENS1_21CollectiveEpilogueFwdINS6_IJSA_NS7_ILi512EEESA_EEES9_SC_SE_Li256ELb1ELb1ELb1ELb0EEENS1_36VarlenDynamicPersistentTileSchedulerILi64ELi64ELi256ELi128ELb1ELb1ELb1ELb1ELb1ELb1EEEEEEEEEvNT_6ParamsE)
        .other          _ZN7cutlass13device_kernelIN5flash11enable_sm90INS1_16FlashAttnFwdSm90INS1_25CollectiveMainloopFwdSm90ILi2EN4cute5tupleIJNS5_1CILi1EEES8_S8_EEENS6_IJNS7_ILi64EEESA_SA_EEELi512ENS_6half_tEfNS_4arch4Sm90ELb1ELb0ELb0ELb1ELb1ELb0ELb0ELb0ELb0ELb1ELb1ELb0EEENS1_21CollectiveEpilogueFwdINS6_IJSA_NS7_ILi512EEESA_EEES9_SC_SE_Li256ELb1ELb1ELb1ELb0EEENS1_36VarlenDynamicPersistentTileSchedulerILi64ELi64ELi256ELi128ELb1ELb1ELb1ELb1ELb1ELb1EEEEEEEEEvNT_6ParamsE,@"STO_CUDA_ENTRY STV_DEFAULT"
_ZN7cutlass13device_kernelIN5flash11enable_sm90INS1_16FlashAttnFwdSm90INS1_25CollectiveMainloopFwdSm90ILi2EN4cute5tupleIJNS5_1CILi1EEES8_S8_EEENS6_IJNS7_ILi64EEESA_SA_EEELi512ENS_6half_tEfNS_4arch4Sm90ELb1ELb0ELb0ELb1ELb1ELb0ELb0ELb0ELb0ELb1ELb1ELb0EEENS1_21CollectiveEpilogueFwdINS6_IJSA_NS7_ILi512EEESA_EEES9_SC_SE_Li256ELb1ELb1ELb1ELb0EEENS1_36VarlenDynamicPersistentTileSchedulerILi64ELi64ELi256ELi128ELb1ELb1ELb1ELb1ELb1ELb1EEEEEEEEEvNT_6ParamsE:
[----:B------:R-:W-:Y:S01]  /*0000*/  LDC R1, c[0x0][0x37c] ;  /* 0x0000df00ff017b82 */ /* 0x000fe20000000800 */
[----:B------:R-:W-:Y:S05]  /*0010*/  EXIT ;  /* 0x000000000000794d */ /* 0x000fea0003800000 */
.L_x_14:
        /* <DEDUP_REMOVED lines=14> */
.L_x_32:


//--------------------- .text._ZN7cutlass13device_kernelIN5flash11enable_sm90INS1_16FlashAttnFwdSm90INS1_25CollectiveMainloopFwdSm90ILi2EN4cute5tupleIJNS5_1CILi1EEES8_S8_EEENS6_IJNS7_ILi64EEESA_SA_EEELi512ENS_6half_tEfNS_4arch4Sm90ELb1ELb0ELb0ELb1ELb1ELb1ELb0ELb0ELb0ELb1ELb1ELb0EEENS1_21CollectiveEpilogueFwdINS6_IJSA_NS7_ILi512EEESA_EEES9_SC_SE_Li256ELb1ELb1ELb1ELb0EEENS1_36VarlenDynamicPersistentTileSchedulerILi64ELi64ELi256ELi128ELb1ELb1ELb1ELb1ELb1ELb1EEEEEEEEEvNT_6ParamsE --------------------------
	.section	.text._ZN7cutlass13device_kernelIN5flash11enable_sm90INS1_16FlashAttnFwdSm90INS1_25CollectiveMainloopFwdSm90ILi2EN4cute5tupleIJNS5_1CILi1EEES8_S8_EEENS6_IJNS7_ILi64EEESA_SA_EEELi512ENS_6half_tEfNS_4arch4Sm90ELb1ELb0ELb0ELb1ELb1ELb1ELb0ELb0ELb0ELb1ELb1ELb0EEENS1_21CollectiveEpilogueFwdINS6_IJSA_NS7_ILi512EEESA_EEES9_SC_SE_Li256ELb1ELb1ELb1ELb0EEENS1_36VarlenDynamicPersistentTileSchedulerILi64ELi64ELi256ELi128ELb1ELb1ELb1ELb1ELb1ELb1EEEEEEEEEvNT_6ParamsE,"ax",@progbits
	.align	128
.text._ZN7cutlass13device_kernelIN5flash11enable_sm90INS1_16FlashAttnFwdSm90INS1_25CollectiveMainloopFwdSm90ILi2EN4cute5tupleIJNS5_1CILi1EEES8_S8_EEENS6_IJNS7_ILi64EEESA_SA_EEELi512ENS_6half_tEfNS_4arch4Sm90ELb1ELb0ELb0ELb1ELb1ELb1ELb0ELb0ELb0ELb1ELb1ELb0EEENS1_21CollectiveEpilogueFwdINS6_IJSA_NS7_ILi512EEESA_EEES9_SC_SE_Li256ELb1ELb1ELb1ELb0EEENS1_36VarlenDynamicPersistentTileSchedulerILi64ELi64ELi256ELi128ELb1ELb1ELb1ELb1ELb1ELb1EEEEEEEEEvNT_6ParamsE:
        .type           _ZN7cutlass13device_kernelIN5flash11enable_sm90INS1_16FlashAttnFwdSm90INS1_25CollectiveMainloopFwdSm90ILi2EN4cute5tupleIJNS5_1CILi1EEES8_S8_EEENS6_IJNS7_ILi64EEESA_SA_EEELi512ENS_6half_tEfNS_4arch4Sm90ELb1ELb0ELb0ELb1ELb1ELb1ELb0ELb0ELb0ELb1ELb1ELb0EEENS1_21CollectiveEpilogueFwdINS6_IJSA_NS7_ILi512EEESA_EEES9_SC_SE_Li256ELb1ELb1ELb1ELb0EEENS1_36VarlenDynamicPersistentTileSchedulerILi64ELi64ELi256ELi128ELb1ELb1ELb1ELb1ELb1ELb1EEEEEEEEEvNT_6ParamsE,@function
        .size           _ZN7cutlass13device_kernelIN5flash11enable_sm90INS1_16FlashAttnFwdSm90INS1_25CollectiveMainloopFwdSm90ILi2EN4cute5tupleIJNS5_1CILi1EEES8_S8_EEENS6_IJNS7_ILi64EEESA_SA_EEELi512ENS_6half_tEfNS_4arch4Sm90ELb1ELb0ELb0ELb1ELb1ELb1ELb0ELb0ELb0ELb1ELb1ELb0EEENS1_21CollectiveEpilogueFwdINS6_IJSA_NS7_ILi512EEESA_EEES9_SC_SE_Li256ELb1ELb1ELb1ELb0EEENS1_36VarlenDynamicPersistentTileSchedulerILi64ELi64ELi256ELi128ELb1ELb1ELb1ELb1ELb1ELb1EEEEEEEEEvNT_6ParamsE,(.L_x_33 - _ZN7cutlass13device_kernelIN5flash11enable_sm90INS1_16FlashAttnFwdSm90INS1_25CollectiveMainloopFwdSm90ILi2EN4cute5tupleIJNS5_1CILi1EEES8_S8_EEENS6_IJNS7_ILi64EEESA_SA_EEELi512ENS_6half_tEfNS_4arch4Sm90ELb1ELb0ELb0ELb1ELb1ELb1ELb0ELb0ELb0ELb1ELb1ELb0EEENS1_21CollectiveEpilogueFwdINS6_IJSA_NS7_ILi512EEESA_EEES9_SC_SE_Li256ELb1ELb1ELb1ELb0EEENS1_36VarlenDynamicPersistentTileSchedulerILi64ELi64ELi256ELi128ELb1ELb1ELb1ELb1ELb1ELb1EEEEEEEEEvNT_6ParamsE)
        .other          _ZN7cutlass13device_kernelIN5flash11enable_sm90INS1_16FlashAttnFwdSm90INS1_25CollectiveMainloopFwdSm90ILi2EN4cute5tupleIJNS5_1CILi1EEES8_S8_EEENS6_IJNS7_ILi64EEESA_SA_EEELi512ENS_6half_tEfNS_4arch4Sm90ELb1ELb0ELb0ELb1ELb1ELb1ELb0ELb0ELb0ELb1ELb1ELb0EEENS1_21CollectiveEpilogueFwdINS6_IJSA_NS7_ILi512EEESA_EEES9_SC_SE_Li256ELb1ELb1ELb1ELb0EEENS1_36VarlenDynamicPersistentTileSchedulerILi64ELi64ELi256ELi128ELb1ELb1ELb1ELb1ELb1ELb1EEEEEEEEEvNT_6ParamsE,@"STO_CUDA_ENTRY STV_DEFAULT"
_ZN7cutlass13device_kernelIN5flash11enable_sm90INS1_16FlashAttnFwdSm90INS1_25CollectiveMainloopFwdSm90ILi2EN4cute5tupleIJNS5_1CILi1EEES8_S8_EEENS6_IJNS7_ILi64EEESA_SA_EEELi512ENS_6half_tEfNS_4arch4Sm90ELb1ELb0ELb0ELb1ELb1ELb1ELb0ELb0ELb0ELb1ELb1ELb0EEENS1_21CollectiveEpilogueFwdINS6_IJSA_NS7_ILi512EEESA_EEES9_SC_SE_Li256ELb1ELb1ELb1ELb0EEENS1_36VarlenDynamicPersistentTileSchedulerILi64ELi64ELi256ELi128ELb1ELb1ELb1ELb1ELb1ELb1EEEEEEEEEvNT_6ParamsE:
[----:B------:R-:W-:Y:S01]  /*0000*/  LDC R1, c[0x0][0x37c] ;  /* 0x0000df00ff017b82 */ /* 0x000fe20000000800 */
[----:B------:R-:W-:Y:S05]  /*0010*/  EXIT ;  /* 0x000000000000794d */ /* 0x000fea0003800000 */
.L_x_15:
        /* <DEDUP_REMOVED lines=14> */
.L_x_33:


//--------------------- .text._ZN7cutlass13device_kernelIN5flash11enable_sm90INS1_16FlashAttnFwdSm90INS1_25CollectiveMainloopFwdSm90ILi2EN4cute5tupleIJNS5_1CILi1EEES8_S8_EEENS6_IJNS7_ILi64EEESA_SA_EEELi512ENS_6half_tEfNS_4arch4Sm90ELb1ELb0ELb0ELb1ELb1ELb0ELb1ELb0ELb0ELb1ELb1ELb0EEENS1_21CollectiveEpilogueFwdINS6_IJSA_NS7_ILi512EEESA_EEES9_SC_SE_Li256ELb1ELb1ELb1ELb0EEENS1_36VarlenDynamicPersistentTileSchedulerILi64ELi64ELi256ELi128ELb1ELb1ELb1ELb1ELb1ELb1EEEEEEEEEvNT_6ParamsE --------------------------
	.section	.text._ZN7cutlass13device_kernelIN5flash11enable_sm90INS1_16FlashAttnFwdSm90INS1_25CollectiveMainloopFwdSm90ILi2EN4cute5tupleIJNS5_1CILi1EEES8_S8_EEENS6_IJNS7_ILi64EEESA_SA_EEELi512ENS_6half_tEfNS_4arch4Sm90ELb1ELb0ELb0ELb1ELb1ELb0ELb1ELb0ELb0ELb1ELb1ELb0EEENS1_21CollectiveEpilogueFwdINS6_IJSA_NS7_ILi512EEESA_EEES9_SC_SE_Li256ELb1ELb1ELb1ELb0EEENS1_36VarlenDynamicPersistentTileSchedulerILi64ELi64ELi256ELi128ELb1ELb1ELb1ELb1ELb1ELb1EEEEEEEEEvNT_6ParamsE,"ax",@progbits
	.align	128
.text._ZN7cutlass13device_kernelIN5flash11enable_sm90INS1_16FlashAttnFwdSm90INS1_25CollectiveMainloopFwdSm90ILi2EN4cute5tupleIJNS5_1CILi1EEES8_S8_EEENS6_IJNS7_ILi64EEESA_SA_EEELi512ENS_6half_tEfNS_4arch4Sm90ELb1ELb0ELb0ELb1ELb1ELb0ELb1ELb0ELb0ELb1ELb1ELb0EEENS1_21CollectiveEpilogueFwdINS6_IJSA_NS7_ILi512EEESA_EEES9_SC_SE_Li256ELb1ELb1ELb1ELb0EEENS1_36VarlenDynamicPersistentTileSchedulerILi64ELi64ELi256ELi128ELb1ELb1ELb1ELb1ELb1ELb1EEEEEEEEEvNT_6ParamsE:
        .type           _ZN7cutlass13device_kernelIN5flash11enable_sm90INS1_16FlashAttnFwdSm90INS1_25CollectiveMainloopFwdSm90ILi2EN4cute5tupleIJNS5_1CILi1EEES8_S8_EEENS6_IJNS7_ILi64EEESA_SA_EEELi512ENS_6half_tEfNS_4arch4Sm90ELb1ELb0ELb0ELb1ELb1ELb0ELb1ELb0ELb0ELb1ELb1ELb0EEENS1_21CollectiveEpilogueFwdINS6_IJSA_NS7_ILi512EEESA_EEES9_SC_SE_Li256ELb1ELb1ELb1ELb0EEENS1_36VarlenDynamicPersistentTileSchedulerILi64ELi64ELi256ELi128ELb1ELb1ELb1ELb1ELb1ELb1EEEEEEEEEvNT_6ParamsE,@function
        .size           _ZN7cutlass13device_kernelIN5flash11enable_sm90INS1_16FlashAttnFwdSm90INS1_25CollectiveMainloopFwdSm90ILi2EN4cute5tupleIJNS5_1CILi1EEES8_S8_EEENS6_IJNS7_ILi64EEESA_SA_EEELi512ENS_6half_tEfNS_4arch4Sm90ELb1ELb0ELb0ELb1ELb1ELb0ELb1ELb0ELb0ELb1ELb1ELb0EEENS1_21CollectiveEpilogueFwdINS6_IJSA_NS7_ILi512EEESA_EEES9_SC_SE_Li256ELb1ELb1ELb1ELb0EEENS1_36VarlenDynamicPersistentTileSchedulerILi64ELi64ELi256ELi128ELb1ELb1ELb1ELb1ELb1ELb1EEEEEEEEEvNT_6ParamsE,(.L_x_34 - _ZN7cutlass13device_kernelIN5flash11enable_sm90INS1_16FlashAttnFwdSm90INS1_25CollectiveMainloopFwdSm90ILi2EN4cute5tupleIJNS5_1CILi1EEES8_S8_EEENS6_IJNS7_ILi64EEESA_SA_EEELi512ENS_6half_tEfNS_4arch4Sm90ELb1ELb0ELb0ELb1ELb1ELb0ELb1ELb0ELb0ELb1ELb1ELb0EEENS1_21CollectiveEpilogueFwdINS6_IJSA_NS7_ILi512EEESA_EEES9_SC_SE_Li256ELb1ELb1ELb1ELb0EEENS1_36VarlenDynamicPersistentTileSchedulerILi64ELi64ELi256ELi128ELb1ELb1ELb1ELb1ELb1ELb1EEEEEEEEEvNT_6ParamsE)
        .other          _ZN7cutlass13device_kernelIN5flash11enable_sm90INS1_16FlashAttnFwdSm90INS1_25CollectiveMainloopFwdSm90ILi2EN4cute5tupleIJNS5_1CILi1EEES8_S8_EEENS6_IJNS7_ILi64EEESA_SA_EEELi512ENS_6half_tEfNS_4arch4Sm90ELb1ELb0ELb0ELb1ELb1ELb0ELb1ELb0ELb0ELb1ELb1ELb0EEENS1_21CollectiveEpilogueFwdINS6_IJSA_NS7_ILi512EEESA_EEES9_SC_SE_Li256ELb1ELb1ELb1ELb0EEENS1_36VarlenDynamicPersistentTileSchedulerILi64ELi64ELi256ELi128ELb1ELb1ELb1ELb1ELb1ELb1EEEEEEEEEvNT_6ParamsE,@"STO_CUDA_ENTRY STV_DEFAULT"
_ZN7cutlass13device_kernelIN5flash11enable_sm90INS1_16FlashAttnFwdSm90INS1_25CollectiveMainloopFwdSm90ILi2EN4cute5tupleIJNS5_1CILi1EEES8_S8_EEENS6_IJNS7_ILi64EEESA_SA_EEELi512ENS_6half_tEfNS_4arch4Sm90ELb1ELb0ELb0ELb1ELb1ELb0ELb1ELb0ELb0ELb1ELb1ELb0EEENS1_21CollectiveEpilogueFwdINS6_IJSA_NS7_ILi512EEESA_EEES9_SC_SE_Li256ELb1ELb1ELb1ELb0EEENS1_36VarlenDynamicPersistentTileSchedulerILi64ELi64ELi256ELi128ELb1ELb1ELb1ELb1ELb1ELb1EEEEEEEEEvNT_6ParamsE:
[----:B------:R-:W-:Y:S01]  /*0000*/  LDC R1, c[0x0][0x37c] ;  /* 0x0000df00ff017b82 */ /* 0x000fe20000000800 */
[----:B------:R-:W-:Y:S05]  /*0010*/  EXIT ;  /* 0x000000000000794d */ /* 0x000fea0003800000 */
.L_x_16:
        /* <DEDUP_REMOVED lines=14> */
.L_x_34:


//--------------------- .text._ZN7cutlass13device_kernelIN5flash11enable_sm90INS1_16FlashAttnFwdSm90INS1_25CollectiveMainloopFwdSm90ILi2EN4cute5tupleIJNS5_1CILi1EEES8_S8_EEENS6_IJNS7_ILi64EEESA_SA_EEELi512ENS_6half_tEfNS_4arch4Sm90ELb1ELb0ELb0ELb1ELb1ELb1ELb1ELb0ELb0ELb1ELb1ELb0EEENS1_21CollectiveEpilogueFwdINS6_IJSA_NS7_ILi512EEESA_EEES9_SC_SE_Li256ELb1ELb1ELb1ELb0EEENS1_36VarlenDynamicPersistentTileSchedulerILi64ELi64ELi256ELi128ELb1ELb1ELb1ELb1ELb1ELb1EEEEEEEEEvNT_6ParamsE --------------------------
	.section	.text._ZN7cutlass13device_kernelIN5flash11enable_sm90INS1_16FlashAttnFwdSm90INS1_25CollectiveMainloopFwdSm90ILi2EN4cute5tupleIJNS5_1CILi1EEES8_S8_EEENS6_IJNS7_ILi64EEESA_SA_EEELi512ENS_6half_tEfNS_4arch4Sm90ELb1ELb0ELb0ELb1ELb1ELb1ELb1ELb0ELb0ELb1ELb1ELb0EEENS1_21CollectiveEpilogueFwdINS6_IJSA_NS7_ILi512EEESA_EEES9_SC_SE_Li256ELb1ELb1ELb1ELb0EEENS1_36VarlenDynamicPersistentTileSchedulerILi64ELi64ELi256ELi128ELb1ELb1ELb1ELb1ELb1ELb1EEEEEEEEEvNT_6ParamsE,"ax",@progbits
	.align	128
.text._ZN7cutlass13device_kernelIN5flash11enable_sm90INS1_16FlashAttnFwdSm90INS1_25CollectiveMainloopFwdSm90ILi2EN4cute5tupleIJNS5_1CILi1EEES8_S8_EEENS6_IJNS7_ILi64EEESA_SA_EEELi512ENS_6half_tEfNS_4arch4Sm90ELb1ELb0ELb0ELb1ELb1ELb1ELb1ELb0ELb0ELb1ELb1ELb0EEENS1_21CollectiveEpilogueFwdINS6_IJSA_NS7_ILi512EEESA_EEES9_SC_SE_Li256ELb1ELb1ELb1ELb0EEENS1_36VarlenDynamicPersistentTileSchedulerILi64ELi64ELi256ELi128ELb1ELb1ELb1ELb1ELb1ELb1EEEEEEEEEvNT_6ParamsE:
        .type           _ZN7cutlass13device_kernelIN5flash11enable_sm90INS1_16FlashAttnFwdSm90INS1_25CollectiveMainloopFwdSm90ILi2EN4cute5tupleIJNS5_1CILi1EEES8_S8_EEENS6_IJNS7_ILi64EEESA_SA_EEELi512ENS_6half_tEfNS_4arch4Sm90ELb1ELb0ELb0ELb1ELb1ELb1ELb1ELb0ELb0ELb1ELb1ELb0EEENS1_21CollectiveEpilogueFwdINS6_IJSA_NS7_ILi512EEESA_EEES9_SC_SE_Li256ELb1ELb1ELb1ELb0EEENS1_36VarlenDynamicPersistentTileSchedulerILi64ELi64ELi256ELi128ELb1ELb1ELb1ELb1ELb1ELb1EEEEEEEEEvNT_6ParamsE,@function
        .size           _ZN7cutlass13device_kernelIN5flash11enable_sm90INS1_16FlashAttnFwdSm90INS1_25CollectiveMainloopFwdSm90ILi2EN4cute5tupleIJNS5_1CILi1EEES8_S8_EEENS6_IJNS7_ILi64EEESA_SA_EEELi512ENS_6half_tEfNS_4arch4Sm90ELb1ELb0ELb0ELb1ELb1ELb1ELb1ELb0ELb0ELb1ELb1ELb0EEENS1_21CollectiveEpilogueFwdINS6_IJSA_NS7_ILi512EEESA_EEES9_SC_SE_Li256ELb1ELb1ELb1ELb0EEENS1_36VarlenDynamicPersistentTileSchedulerILi64ELi64ELi256ELi128ELb1ELb1ELb1ELb1ELb1ELb1EEEEEEEEEvNT_6ParamsE,(.L_x_35 - _ZN7cutlass13device_kernelIN5flash11enable_sm90INS1_16FlashAttnFwdSm90INS1_25CollectiveMainloopFwdSm90ILi2EN4cute5tupleIJNS5_1CILi1EEES8_S8_EEENS6_IJNS7_ILi64EEESA_SA_EEELi512ENS_6half_tEfNS_4arch4Sm90ELb1ELb0ELb0ELb1ELb1ELb1ELb1ELb0ELb0ELb1ELb1ELb0EEENS1_21CollectiveEpilogueFwdINS6_IJSA_NS7_ILi512EEESA_EEES9_SC_SE_Li256ELb1ELb1ELb1ELb0EEENS1_36VarlenDynamicPersistentTileSchedulerILi64ELi64ELi256ELi128ELb1ELb1ELb1ELb1ELb1ELb1EEEEEEEEEvNT_6ParamsE)
        .other          _ZN7cutlass13device_kernelIN5flash11enable_sm90INS1_16FlashAttnFwdSm90INS1_25CollectiveMainloopFwdSm90ILi2EN4cute5tupleIJNS5_1CILi1EEES8_S8_EEENS6_IJNS7_ILi64EEESA_SA_EEELi512ENS_6half_tEfNS_4arch4Sm90ELb1ELb0ELb0ELb1ELb1ELb1ELb1ELb0ELb0ELb1ELb1ELb0EEENS1_21CollectiveEpilogueFwdINS6_IJSA_NS7_ILi512EEESA_EEES9_SC_SE_Li256ELb1ELb1ELb1ELb0EEENS1_36VarlenDynamicPersistentTileSchedulerILi64ELi64ELi256ELi128ELb1ELb1ELb1ELb1ELb1ELb1EEEEEEEEEvNT_6ParamsE,@"STO_CUDA_ENTRY STV_DEFAULT"
_ZN7cutlass13device_kernelIN5flash11enable_sm90INS1_16FlashAttnFwdSm90INS1_25CollectiveMainloopFwdSm90ILi2EN4cute5tupleIJNS5_1CILi1EEES8_S8_EEENS6_IJNS7_ILi64EEESA_SA_EEELi512ENS_6half_tEfNS_4arch4Sm90ELb1ELb0ELb0ELb1ELb1ELb1ELb1ELb0ELb0ELb1ELb1ELb0EEENS1_21CollectiveEpilogueFwdINS6_IJSA_NS7_ILi512EEESA_EEES9_SC_SE_Li256ELb1ELb1ELb1ELb0EEENS1_36VarlenDynamicPersistentTileSchedulerILi64ELi64ELi256ELi128ELb1ELb1ELb1ELb1ELb1ELb1EEEEEEEEEvNT_6ParamsE:
[----:B------:R-:W-:Y:S01]  /*0000*/  LDC R1, c[0x0][0x37c] ;  /* 0x0000df00ff017b82 */ /* 0x000fe20000000800 */
[----:B------:R-:W-:Y:S05]  /*0010*/  EXIT ;  /* 0x000000000000794d */ /* 0x000fea0003800000 */
.L_x_17:
        /* <DEDUP_REMOVED lines=14> */
.L_x_35:


//--------------------- .nv.shared.reserved.0     --------------------------
	.section	.nv.shared.reserved.0,"aw",@nobits
	.weak		__nv_reservedSMEM_offset_0_alias
	.size		__nv_reservedSMEM_offset_0_alias, 0, 64
	.other		__nv_reservedSMEM_offset_0_alias,@"STO_CUDA_RESERVED_SHARED STV_DEFAULT"
__nv_reservedSMEM_offset_0_alias:
	.zero		0
	.zero		64


//--------------------- .nv.global                --------------------------
	.section	.nv.global,"aw",@nobits
.nv.global:
	.type		_ZN81_INTERNAL_65ba9eb4_45_flash_fwd_hdim64_512_fp16_paged_split_sm90_cu_49158569_33234cute1_E,@object
	.size		_ZN81_INTERNAL_65ba9eb4_45_flash_fwd_hdim64_512_fp16_paged_split_sm90_cu_49158569_33234cute1_E,(_ZN81_INTERNAL_65ba9eb4_45_flash_fwd_hdim64_512_fp16_paged_split_sm90_cu_49158569_33234cuda3std3__45__cpo6cbeginE - _ZN81_INTERNAL_65ba9eb4_45_flash_fwd_hdim64_512_fp16_paged_split_sm90_cu_49158569_33234cute1_E)
_ZN81_INTERNAL_65ba9eb4_45_flash_fwd_hdim64_512_fp16_paged_split_sm90_cu_49158569_33234cute1_E:
	.zero		1
	.type		_ZN81_INTERNAL_65ba9eb4_45_flash_fwd_hdim64_512_fp16_paged_split_sm90_cu_49158569_33234cuda3std3__45__cpo6cbeginE,@object
	.size		_ZN81_INTERNAL_65ba9eb4_45_flash_fwd_hdim64_512_fp16_paged_split_sm90_cu_49158569_33234cuda3std3__45__cpo6cbeginE,(_ZN81_INTERNAL_65ba9eb4_45_flash_fwd_hdim64_512_fp16_paged_split_sm90_cu_49158569_33234cuda3std3__48in_placeE - _ZN81_INTERNAL_65ba9eb4_45_flash_fwd_hdim64_512_fp16_paged_split_sm90_cu_49158569_33234cuda3std3__45__cpo6cbeginE)
_ZN81_INTERNAL_65ba9eb4_45_flash_fwd_hdim64_512_fp16_paged_split_sm90_cu_49158569_33234cuda3std3__45__cpo6cbeginE:
	.zero		1
	.type		_ZN81_INTERNAL_65ba9eb4_45_flash_fwd_hdim64_512_fp16_paged_split_sm90_cu_49158569_33234cuda3std3__48in_placeE,@object
	.size		_ZN81_INTERNAL_65ba9eb4_45_flash_fwd_hdim64_512_fp16_paged_split_sm90_cu_49158569_33234cuda3std3__48in_placeE,(_ZN81_INTERNAL_65ba9eb4_45_flash_fwd_hdim64_512_fp16_paged_split_sm90_cu_49158569_33234cuda3std6ranges3__45__cpo9iter_moveE - _ZN81_INTERNAL_65ba9eb4_45_flash_fwd_hdim64_512_fp16_paged_split_sm90_cu_49158569_33234cuda3std3__48in_placeE)
_ZN81_INTERNAL_65ba9eb4_45_flash_fwd_hdim64_512_fp16_paged_split_sm90_cu_49158569_33234cuda3std3__48in_placeE:
	.zero		1
	.type		_ZN81_INTERNAL_65ba9eb4_45_flash_fwd_hdim64_512_fp16_paged_split_sm90_cu_49158569_33234cuda3std6ranges3__45__cpo9iter_moveE,@object
	.size		_ZN81_INTERNAL_65ba9eb4_45_flash_fwd_hdim64_512_fp16_paged_split_sm90_cu_49158569_33234cuda3std6ranges3__45__cpo9iter_moveE,(_ZN81_INTERNAL_65ba9eb4_45_flash_fwd_hdim64_512_fp16_paged_split_sm90_cu_49158569_33234cuda3std3__45__cpo5beginE - _ZN81_INTERNAL_65ba9eb4_45_flash_fwd_hdim64_512_fp16_paged_split_sm90_cu_49158569_33234cuda3std6ranges3__45__cpo9iter_moveE)
_ZN81_INTERNAL_65ba9eb4_45_flash_fwd_hdim64_512_fp16_paged_split_sm90_cu_49158569_33234cuda3std6ranges3__45__cpo9iter_moveE:
	.zero		1
	.type		_ZN81_INTERNAL_65ba9eb4_45_flash_fwd_hdim64_512_fp16_paged_split_sm90_cu_49158569_33234cuda3std3__45__cpo5beginE,@object
	.size		_ZN81_INTERNAL_65ba9eb4_45_flash_fwd_hdim64_512_fp16_paged_split_sm90_cu_49158569_33234cuda3std3__45__cpo5beginE,(_ZN81_INTERNAL_65ba9eb4_45_flash_fwd_hdim64_512_fp16_paged_split_sm90_cu_49158569_33234cuda3std3__483_GLOBAL__N__65ba9eb4_45_flash_fwd_hdim64_512_fp16_paged_split_sm90_cu_49158569_33236ignoreE - _ZN81_INTERNAL_65ba9eb4_45_flash_fwd_hdim64_512_fp16_paged_split_sm90_cu_49158569_33234cuda3std3__45__cpo5beginE)
_ZN81_INTERNAL_65ba9eb4_45_flash_fwd_hdim64_512_fp16_paged_split_sm90_cu_49158569_33234cuda3std3__45__cpo5beginE:
	.zero		1
	.type		_ZN81_INTERNAL_65ba9eb4_45_flash_fwd_hdim64_512_fp16_paged_split_sm90_cu_49158569_33234cuda3std3__483_GLOBAL__N__65ba9eb4_45_flash_fwd_hdim64_512_fp16_paged_split_sm90_cu_49158569_33236ignoreE,@object
	.size		_ZN81_INTERNAL_65ba9eb4_45_flash_fwd_hdim64_512_fp16_paged_split_sm90_cu_49158569_33234cuda3std3__483_GLOBAL__N__65ba9eb4_45_flash_fwd_hdim64_512_fp16_paged_split_sm90_cu_49158569_33236ignoreE,(_ZN81_INTERNAL_65ba9eb4_45_flash_fwd_hdim64_512_fp16_paged_split_sm90_cu_49158569_33234cute7productE - _ZN81_INTERNAL_65ba9eb4_45_flash_fwd_hdim64_512_fp16_paged_split_sm90_cu_49158569_33234cuda3std3__483_GLOBAL__N__65ba9eb4_45_flash_fwd_hdim64_512_fp16_paged_split_sm90_cu_49158569_33236ignoreE)
_ZN81_INTERNAL_65ba9eb4_45_flash_fwd_hdim64_512_fp16_paged_split_sm90_cu_49158569_33234cuda3std3__483_GLOBAL__N__65ba9eb4_45_flash_fwd_hdim64_512_fp16_paged_split_sm90_cu_49158569_33236ignoreE:
	.zero		1
	.type		_ZN81_INTERNAL_65ba9eb4_45_flash_fwd_hdim64_512_fp16_paged_split_sm90_cu_49158569_33234cute7productE,@object
	.size		_ZN81_INTERNAL_65ba9eb4_45_flash_fwd_hdim64_512_fp16_paged_split_sm90_cu_49158569_33234cute7productE,(_ZN81_INTERNAL_65ba9eb4_45_flash_fwd_hdim64_512_fp16_paged_split_sm90_cu_49158569_33234cuda3std3__45__cpo3endE - _ZN81_INTERNAL_65ba9eb4_45_flash_fwd_hdim64_512_fp16_paged_split_sm90_cu_49158569_33234cute7productE)
_ZN81_INTERNAL_65ba9eb4_45_flash_fwd_hdim64_512_fp16_paged_split_sm90_cu_49158569_33234cute7productE:
	.zero		1
	.type		_ZN81_INTERNAL_65ba9eb4_45_flash_fwd_hdim64_512_fp16_paged_split_sm90_cu_49158569_33234cuda3std3__45__cpo3endE,@object
	.size		_ZN81_INTERNAL_65ba9eb4_45_flash_fwd_hdim64_512_fp16_paged_split_sm90_cu_49158569_33234cuda3std3__45__cpo3endE,(_ZN81_INTERNAL_65ba9eb4_45_flash_fwd_hdim64_512_fp16_paged_split_sm90_cu_49158569_33234cuda3std3__419piecewise_constructE - _ZN81_INTERNAL_65ba9eb4_45_flash_fwd_hdim64_512_fp16_paged_split_sm90_cu_49158569_33234cuda3std3__45__cpo3endE)
_ZN81_INTERNAL_65ba9eb4_45_flash_fwd_hdim64_512_fp16_paged_split_sm90_cu_49158569_33234cuda3std3__45__cpo3endE:
	.zero		1
	.type		_ZN81_INTERNAL_65ba9eb4_45_flash_fwd_hdim64_512_fp16_paged_split_sm90_cu_49158569_33234cuda3std3__419piecewise_constructE,@object
	.size		_ZN81_INTERNAL_65ba9eb4_45_flash_fwd_hdim64_512_fp16_paged_split_sm90_cu_49158569_33234cuda3std3__419piecewise_constructE,(_ZN81_INTERNAL_65ba9eb4_45_flash_fwd_hdim64_512_fp16_paged_split_sm90_cu_49158569_33234cuda3std3__45__cpo4cendE - _ZN81_INTERNAL_65ba9eb4_45_flash_fwd_hdim64_512_fp16_paged_split_sm90_cu_49158569_33234cuda3std3__419piecewise_constructE)
_ZN81_INTERNAL_65ba9eb4_45_flash_fwd_hdim64_512_fp16_paged_split_sm90_cu_49158569_33234cuda3std3__419piecewise_constructE:
	.zero		1
	.type		_ZN81_INTERNAL_65ba9eb4_45_flash_fwd_hdim64_512_fp16_paged_split_sm90_cu_49158569_33234cuda3std3__45__cpo4cendE,@object
	.size		_ZN81_INTERNAL_65ba9eb4_45_flash_fwd_hdim64_512_fp16_paged_split_sm90_cu_49158569_33234cuda3std3__45__cpo4cendE,(_ZN81_INTERNAL_65ba9eb4_45_flash_fwd_hdim64_512_fp16_paged_split_sm90_cu_49158569_33234cuda3std6ranges3__45__cpo4swapE - _ZN81_INTERNAL_65ba9eb4_45_flash_fwd_hdim64_512_fp16_paged_split_sm90_cu_49158569_33234cuda3std3__45__cpo4cendE)
_ZN81_INTERNAL_65ba9eb4_45_flash_fwd_hdim64_512_fp16_paged_split_sm90_cu_49158569_33234cuda3std3__45__cpo4cendE:
	.zero		1
	.type		_ZN81_INTERNAL_65ba9eb4_45_flash_fwd_hdim64_512_fp16_paged_split_sm90_cu_49158569_33234cuda3std6ranges3__45__cpo4swapE,@object
	.size		_ZN81_INTERNAL_65ba9eb4_45_flash_fwd_hdim64_512_fp16_paged_split_sm90_cu_49158569_33234cuda3std6ranges3__45__cpo4swapE,(.L_7 - _ZN81_INTERNAL_65ba9eb4_45_flash_fwd_hdim64_512_fp16_paged_split_sm90_cu_49158569_33234cuda3std6ranges3__45__cpo4swapE)
_ZN81_INTERNAL_65ba9eb4_45_flash_fwd_hdim64_512_fp16_paged_split_sm90_cu_49158569_33234cuda3std6ranges3__45__cpo4swapE:
	.zero		1
.L_7:


//--------------------- .nv.constant0._ZN7cutlass13device_kernelIN5flash11enable_sm90INS1_16FlashAttnFwdSm90INS1_25CollectiveMainloopFwdSm90ILi2EN4cute5tupleIJNS5_1CILi1EEES8_S8_EEENS6_IJNS7_ILi64EEESA_SA_EEELi512ENS_6half_tEfNS_4arch4Sm90ELb0ELb0ELb0ELb0ELb1ELb0ELb0ELb0ELb0ELb1ELb1ELb0EEENS1_21CollectiveEpilogueFwdINS6_IJSA_NS7_ILi512EEESA_EEES9_SC_SE_Li256ELb0ELb1ELb1ELb0EEENS1_19SingleTileSchedulerILb0ELb1ELb1ELi64EEEEEEEEEvNT_6ParamsE --------------------------
	.section	.nv.constant0._ZN7cutlass13device_kernelIN5flash11enable_sm90INS1_16FlashAttnFwdSm90INS1_25CollectiveMainloopFwdSm90ILi2EN4cute5tupleIJNS5_1CILi1EEES8_S8_EEENS6_IJNS7_ILi64EEESA_SA_EEELi512ENS_6half_tEfNS_4arch4Sm90ELb0ELb0ELb0ELb0ELb1ELb0ELb0ELb0ELb0ELb1ELb1ELb0EEENS1_21CollectiveEpilogueFwdINS6_IJSA_NS7_ILi512EEESA_EEES9_SC_SE_Li256ELb0ELb1ELb1ELb0EEENS1_19SingleTileSchedulerILb0ELb1ELb1ELi64EEEEEEEEEvNT_6ParamsE,"a",@progbits
	.sectionflags	@""
	.align	4
.nv.constant0._ZN7cutlass13device_kernelIN5flash11enable_sm90INS1_16FlashAttnFwdSm90INS1_25CollectiveMainloopFwdSm90ILi2EN4cute5tupleIJNS5_1CILi1EEES8_S8_EEENS6_IJNS7_ILi64EEESA_SA_EEELi512ENS_6half_tEfNS_4arch4Sm90ELb0ELb0ELb0ELb0ELb1ELb0ELb0ELb0ELb0ELb1ELb1ELb0EEENS1_21CollectiveEpilogueFwdINS6_IJSA_NS7_ILi512EEESA_EEES9_SC_SE_Li256ELb0ELb1ELb1ELb0EEENS1_19SingleTileSchedulerILb0ELb1ELb1ELi64EEEEEEEEEvNT_6ParamsE:
	.zero		3456


//--------------------- .nv.constant0._ZN7cutlass13device_kernelIN5flash11enable_sm90INS1_16FlashAttnFwdSm90INS1_25CollectiveMainloopFwdSm90ILi2EN4cute5tupleIJNS5_1CILi1EEES8_S8_EEENS6_IJNS7_ILi64EEESA_SA_EEELi512ENS_6half_tEfNS_4arch4Sm90ELb0ELb0ELb0ELb0ELb1ELb0ELb1ELb0ELb0ELb1ELb1ELb0EEENS1_21CollectiveEpilogueFwdINS6_IJSA_NS7_ILi512EEESA_EEES9_SC_SE_Li256ELb0ELb1ELb1ELb0EEENS1_19SingleTileSchedulerILb0ELb1ELb1ELi64EEEEEEEEEvNT_6ParamsE --------------------------
	.section	.nv.constant0._ZN7cutlass13device_kernelIN5flash11enable_sm90INS1_16FlashAttnFwdSm90INS1_25CollectiveMainloopFwdSm90ILi2EN4cute5tupleIJNS5_1CILi1EEES8_S8_EEENS6_IJNS7_ILi64EEESA_SA_EEELi512ENS_6half_tEfNS_4arch4Sm90ELb0ELb0ELb0ELb0ELb1ELb0ELb1ELb0ELb0ELb1ELb1ELb0EEENS1_21CollectiveEpilogueFwdINS6_IJSA_NS7_ILi512EEESA_EEES9_SC_SE_Li256ELb0ELb1ELb1ELb0EEENS1_19SingleTileSchedulerILb0ELb1ELb1ELi64EEEEEEEEEvNT_6ParamsE,"a",@progbits
	.sectionflags	@""
	.align	4
.nv.constant0._ZN7cutlass13device_kernelIN5flash11enable_sm90INS1_16FlashAttnFwdSm90INS1_25CollectiveMainloopFwdSm90ILi2EN4cute5tupleIJNS5_1CILi1EEES8_S8_EEENS6_IJNS7_ILi64EEESA_SA_EEELi512ENS_6half_tEfNS_4arch4Sm90ELb0ELb0ELb0ELb0ELb1ELb0ELb1ELb0ELb0ELb1ELb1ELb0EEENS1_21CollectiveEpilogueFwdINS6_IJSA_NS7_ILi512EEESA_EEES9_SC_SE_Li256ELb0ELb1ELb1ELb0EEENS1_19SingleTileSchedulerILb0ELb1ELb1ELi64EEEEEEEEEvNT_6ParamsE:
	.zero		3712


//--------------------- .nv.constant0._ZN7cutlass13device_kernelIN5flash11enable_sm90INS1_16FlashAttnFwdSm90INS1_25CollectiveMainloopFwdSm90ILi2EN4cute5tupleIJNS5_1CILi1EEES8_S8_EEENS6_IJNS7_ILi64EEESA_SA_EEELi512ENS_6half_tEfNS_4arch4Sm90ELb0ELb0ELb0ELb1ELb1ELb0ELb0ELb0ELb0ELb1ELb1ELb0EEENS1_21CollectiveEpilogueFwdINS6_IJSA_NS7_ILi512EEESA_EEES9_SC_SE_Li256ELb1ELb1ELb1ELb0EEENS1_36VarlenDynamicPersistentTileSchedulerILi64ELi64ELi256ELi128ELb1ELb1ELb1ELb0ELb1ELb1EEEEEEEEEvNT_6ParamsE --------------------------
	.section	.nv.constant0._ZN7cutlass13device_kernelIN5flash11enable_sm90INS1_16FlashAttnFwdSm90INS1_25CollectiveMainloopFwdSm90ILi2EN4cute5tupleIJNS5_1CILi1EEES8_S8_EEENS6_IJNS7_ILi64EEESA_SA_EEELi512ENS_6half_tEfNS_4arch4Sm90ELb0ELb0ELb0ELb1ELb1ELb0ELb0ELb0ELb0ELb1ELb1ELb0EEENS1_21CollectiveEpilogueFwdINS6_IJSA_NS7_ILi512EEESA_EEES9_SC_SE_Li256ELb1ELb1ELb1ELb0EEENS1_36VarlenDynamicPersistentTileSchedulerILi64ELi64ELi256ELi128ELb1ELb1ELb1ELb0ELb1ELb1EEEEEEEEEvNT_6ParamsE,"a",@progbits
	.sectionflags	@""
	.align	4
.nv.constant0._ZN7cutlass13device_kernelIN5flash11enable_sm90INS1_16FlashAttnFwdSm90INS1_25CollectiveMainloopFwdSm90ILi2EN4cute5tupleIJNS5_1CILi1EEES8_S8_EEENS6_IJNS7_ILi64EEESA_SA_EEELi512ENS_6half_tEfNS_4arch4Sm90ELb0ELb0ELb0ELb1ELb1ELb0ELb0ELb0ELb0ELb1ELb1ELb0EEENS1_21CollectiveEpilogueFwdINS6_IJSA_NS7_ILi512EEESA_EEES9_SC_SE_Li256ELb1ELb1ELb1ELb0EEENS1_36VarlenDynamicPersistentTileSchedulerILi64ELi64ELi256ELi128ELb1ELb1ELb1ELb0ELb1ELb1EEEEEEEEEvNT_6ParamsE:
	.zero		3584


//--------------------- .nv.constant0._ZN7cutlass13device_kernelIN5flash11enable_sm90INS1_16FlashAttnFwdSm90INS1_25CollectiveMainloopFwdSm90ILi2EN4cute5tupleIJNS5_1CILi1EEES8_S8_EEENS6_IJNS7_ILi64EEESA_SA_EEELi512ENS_6half_tEfNS_4arch4Sm90ELb0ELb0ELb0ELb1ELb1ELb1ELb0ELb0ELb0ELb1ELb1ELb0EEENS1_21CollectiveEpilogueFwdINS6_IJSA_NS7_ILi512EEESA_EEES9_SC_SE_Li256ELb1ELb1ELb1ELb0EEENS1_36VarlenDynamicPersistentTileSchedulerILi64ELi64ELi256ELi128ELb1ELb1ELb1ELb0ELb1ELb1EEEEEEEEEvNT_6ParamsE --------------------------
	.section	.nv.constant0._ZN7cutlass13device_kernelIN5flash11enable_sm90INS1_16FlashAttnFwdSm90INS1_25CollectiveMainloopFwdSm90ILi2EN4cute5tupleIJNS5_1CILi1EEES8_S8_EEENS6_IJNS7_ILi64EEESA_SA_EEELi512ENS_6half_tEfNS_4arch4Sm90ELb0ELb0ELb0ELb1ELb1ELb1ELb0ELb0ELb0ELb1ELb1ELb0EEENS1_21CollectiveEpilogueFwdINS6_IJSA_NS7_ILi512EEESA_EEES9_SC_SE_Li256ELb1ELb1ELb1ELb0EEENS1_36VarlenDynamicPersistentTileSchedulerILi64ELi64ELi256ELi128ELb1ELb1ELb1ELb0ELb1ELb1EEEEEEEEEvNT_6ParamsE,"a",@progbits
	.sectionflags	@""
	.align	4
.nv.constant0._ZN7cutlass13device_kernelIN5flash11enable_sm90INS1_16FlashAttnFwdSm90INS1_25CollectiveMainloopFwdSm90ILi2EN4cute5tupleIJNS5_1CILi1EEES8_S8_EEENS6_IJNS7_ILi64EEESA_SA_EEELi512ENS_6half_tEfNS_4arch4Sm90ELb0ELb0ELb0ELb1ELb1ELb1ELb0ELb0ELb0ELb1ELb1ELb0EEENS1_21CollectiveEpilogueFwdINS6_IJSA_NS7_ILi512EEESA_EEES9_SC_SE_Li256ELb1ELb1ELb1ELb0EEENS1_36VarlenDynamicPersistentTileSchedulerILi64ELi64ELi256ELi128ELb1ELb1ELb1ELb0ELb1ELb1EEEEEEEEEvNT_6ParamsE:
	.zero		3584


//--------------------- .nv.constant0._ZN7cutlass13device_kernelIN5flash11enable_sm90INS1_16FlashAttnFwdSm90INS1_25CollectiveMainloopFwdSm90ILi2EN4cute5tupleIJNS5_1CILi1EEES8_S8_EEENS6_IJNS7_ILi64EEESA_SA_EEELi512ENS_6half_tEfNS_4arch4Sm90ELb0ELb0ELb0ELb1ELb1ELb0ELb1ELb0ELb0ELb1ELb1ELb0EEENS1_21CollectiveEpilogueFwdINS6_IJSA_NS7_ILi512EEESA_EEES9_SC_SE_Li256ELb1ELb1ELb1ELb0EEENS1_36VarlenDynamicPersistentTileSchedulerILi64ELi64ELi256ELi128ELb1ELb1ELb1ELb0ELb1ELb1EEEEEEEEEvNT_6ParamsE --------------------------
	.section	.nv.constant0._ZN7cutlass13device_kernelIN5flash11enable_sm90INS1_16FlashAttnFwdSm90INS1_25CollectiveMainloopFwdSm90ILi2EN4cute5tupleIJNS5_1CILi1EEES8_S8_EEENS6_IJNS7_ILi64EEESA_SA_EEELi512ENS_6half_tEfNS_4arch4Sm90ELb0ELb0ELb0ELb1ELb1ELb0ELb1ELb0ELb0ELb1ELb1ELb0EEENS1_21CollectiveEpilogueFwdINS6_IJSA_NS7_ILi512EEESA_EEES9_SC_SE_Li256ELb1ELb1ELb1ELb0EEENS1_36VarlenDynamicPersistentTileSchedulerILi64ELi64ELi256ELi128ELb1ELb1ELb1ELb0ELb1ELb1EEEEEEEEEvNT_6ParamsE,"a",@progbits
	.sectionflags	@""
	.align	4
.nv.constant0._ZN7cutlass13device_kernelIN5flash11enable_sm90INS1_16FlashAttnFwdSm90INS1_25CollectiveMainloopFwdSm90ILi2EN4cute5tupleIJNS5_1CILi1EEES8_S8_EEENS6_IJNS7_ILi64EEESA_SA_EEELi512ENS_6half_tEfNS_4arch4Sm90ELb0ELb0ELb0ELb1ELb1ELb0ELb1ELb0ELb0ELb1ELb1ELb0EEENS1_21CollectiveEpilogueFwdINS6_IJSA_NS7_ILi512EEESA_EEES9_SC_SE_Li256ELb1ELb1ELb1ELb0EEENS1_36VarlenDynamicPersistentTileSchedulerILi64ELi64ELi256ELi128ELb1ELb1ELb1ELb0ELb1ELb1EEEEEEEEEvNT_6ParamsE:
	.zero		3840


//--------------------- .nv.constant0._ZN7cutlass13device_kernelIN5flash11enable_sm90INS1_16FlashAttnFwdSm90INS1_25CollectiveMainloopFwdSm90ILi2EN4cute5tupleIJNS5_1CILi1EEES8_S8_EEENS6_IJNS7_ILi64EEESA_SA_EEELi512ENS_6half_tEfNS_4arch4Sm90ELb0ELb0ELb0ELb1ELb1ELb1ELb1ELb0ELb0ELb1ELb1ELb0EEENS1_21CollectiveEpilogueFwdINS6_IJSA_NS7_ILi512EEESA_EEES9_SC_SE_Li256ELb1ELb1ELb1ELb0EEENS1_36VarlenDynamicPersistentTileSchedulerILi64ELi64ELi256ELi128ELb1ELb1ELb1ELb0ELb1ELb1EEEEEEEEEvNT_6ParamsE --------------------------
	.section	.nv.constant0._ZN7cutlass13device_kernelIN5flash11enable_sm90INS1_16FlashAttnFwdSm90INS1_25CollectiveMainloopFwdSm90ILi2EN4cute5tupleIJNS5_1CILi1EEES8_S8_EEENS6_IJNS7_ILi64EEESA_SA_EEELi512ENS_6half_tEfNS_4arch4Sm90ELb0ELb0ELb0ELb1ELb1ELb1ELb1ELb0ELb0ELb1ELb1ELb0EEENS1_21CollectiveEpilogueFwdINS6_IJSA_NS7_ILi512EEESA_EEES9_SC_SE_Li256ELb1ELb1ELb1ELb0EEENS1_36VarlenDynamicPersistentTileSchedulerILi64ELi64ELi256ELi128ELb1ELb1ELb1ELb0ELb1ELb1EEEEEEEEEvNT_6ParamsE,"a",@progbits
	.sectionflags	@""
	.align	4
.nv.constant0._ZN7cutlass13device_kernelIN5flash11enable_sm90INS1_16FlashAttnFwdSm90INS1_25CollectiveMainloopFwdSm90ILi2EN4cute5tupleIJNS5_1CILi1EEES8_S8_EEENS6_IJNS7_ILi64EEESA_SA_EEELi512ENS_6half_tEfNS_4arch4Sm90ELb0ELb0ELb0ELb1ELb1ELb1ELb1ELb0ELb0ELb1ELb1ELb0EEENS1_21CollectiveEpilogueFwdINS6_IJSA_NS7_ILi512EEESA_EEES9_SC_SE_Li256ELb1ELb1ELb1ELb0EEENS1_36VarlenDynamicPersistentTileSchedulerILi64ELi64ELi256ELi128ELb1ELb1ELb1ELb0ELb1ELb1EEEEEEEEEvNT_6ParamsE:
	.zero		3840


//--------------------- .nv.constant0._ZN7cutlass13device_kernelIN5flash11enable_sm90INS1_16FlashAttnFwdSm90INS1_25CollectiveMainloopFwdSm90ILi2EN4cute5tupleIJNS5_1CILi1EEES8_S8_EEENS6_IJNS7_ILi64EEESA_SA_EEELi512ENS_6half_tEfNS_4arch4Sm90ELb0ELb1ELb0ELb0ELb1ELb0ELb0ELb0ELb0ELb1ELb1ELb0EEENS1_21CollectiveEpilogueFwdINS6_IJSA_NS7_ILi512EEESA_EEES9_SC_SE_Li256ELb0ELb1ELb1ELb0EEENS1_19SingleTileSchedulerILb0ELb1ELb1ELi64EEEEEEEEEvNT_6ParamsE --------------------------
	.section	.nv.constant0._ZN7cutlass13device_kernelIN5flash11enable_sm90INS1_16FlashAttnFwdSm90INS1_25CollectiveMainloopFwdSm90ILi2EN4cute5tupleIJNS5_1CILi1EEES8_S8_EEENS6_IJNS7_ILi64EEESA_SA_EEELi512ENS_6half_tEfNS_4arch4Sm90ELb0ELb1ELb0ELb0ELb1ELb0ELb0ELb0ELb0ELb1ELb1ELb0EEENS1_21CollectiveEpilogueFwdINS6_IJSA_NS7_ILi512EEESA_EEES9_SC_SE_Li256ELb0ELb1ELb1ELb0EEENS1_19SingleTileSchedulerILb0ELb1ELb1ELi64EEEEEEEEEvNT_6ParamsE,"a",@progbits
	.sectionflags	@""
	.align	4
.nv.constant0._ZN7cutlass13device_kernelIN5flash11enable_sm90INS1_16FlashAttnFwdSm90INS1_25CollectiveMainloopFwdSm90ILi2EN4cute5tupleIJNS5_1CILi1EEES8_S8_EEENS6_IJNS7_ILi64EEESA_SA_EEELi512ENS_6half_tEfNS_4arch4Sm90ELb0ELb1ELb0ELb0ELb1ELb0ELb0ELb0ELb0ELb1ELb1ELb0EEENS1_21CollectiveEpilogueFwdINS6_IJSA_NS7_ILi512EEESA_EEES9_SC_SE_Li256ELb0ELb1ELb1ELb0EEENS1_19SingleTileSchedulerILb0ELb1ELb1ELi64EEEEEEEEEvNT_6ParamsE:
	.zero		3456


//--------------------- .nv.constant0._ZN7cutlass13device_kernelIN5flash11enable_sm90INS1_16FlashAttnFwdSm90INS1_25CollectiveMainloopFwdSm90ILi2EN4cute5tupleIJNS5_1CILi1EEES8_S8_EEENS6_IJNS7_ILi64EEESA_SA_EEELi512ENS_6half_tEfNS_4arch4Sm90ELb0ELb1ELb0ELb0ELb1ELb0ELb1ELb0ELb0ELb1ELb1ELb0EEENS1_21CollectiveEpilogueFwdINS6_IJSA_NS7_ILi512EEESA_EEES9_SC_SE_Li256ELb0ELb1ELb1ELb0EEENS1_19SingleTileSchedulerILb0ELb1ELb1ELi64EEEEEEEEEvNT_6ParamsE --------------------------
	.section	.nv.constant0._ZN7cutlass13device_kernelIN5flash11enable_sm90INS1_16FlashAttnFwdSm90INS1_25CollectiveMainloopFwdSm90ILi2EN4cute5tupleIJNS5_1CILi1EEES8_S8_EEENS6_IJNS7_ILi64EEESA_SA_EEELi512ENS_6half_tEfNS_4arch4Sm90ELb0ELb1ELb0ELb0ELb1ELb0ELb1ELb0ELb0ELb1ELb1ELb0EEENS1_21CollectiveEpilogueFwdINS6_IJSA_NS7_ILi512EEESA_EEES9_SC_SE_Li256ELb0ELb1ELb1ELb0EEENS1_19SingleTileSchedulerILb0ELb1ELb1ELi64EEEEEEEEEvNT_6ParamsE,"a",@progbits
	.sectionflags	@""
	.align	4
.nv.constant0._ZN7cutlass13device_kernelIN5flash11enable_sm90INS1_16FlashAttnFwdSm90INS1_25CollectiveMainloopFwdSm90ILi2EN4cute5tupleIJNS5_1CILi1EEES8_S8_EEENS6_IJNS7_ILi64EEESA_SA_EEELi512ENS_6half_tEfNS_4arch4Sm90ELb0ELb1ELb0ELb0ELb1ELb0ELb1ELb0ELb0ELb1ELb1ELb0EEENS1_21CollectiveEpilogueFwdINS6_IJSA_NS7_ILi512EEESA_EEES9_SC_SE_Li256ELb0ELb1ELb1ELb0EEENS1_19SingleTileSchedulerILb0ELb1ELb1ELi64EEEEEEEEEvNT_6ParamsE:
	.zero		3712


//--------------------- .nv.constant0._ZN7cutlass13device_kernelIN5flash11enable_sm90INS1_16FlashAttnFwdSm90INS1_25CollectiveMainloopFwdSm90ILi2EN4cute5tupleIJNS5_1CILi1EEES8_S8_EEENS6_IJNS7_ILi64EEESA_SA_EEELi512ENS_6half_tEfNS_4arch4Sm90ELb0ELb1ELb0ELb1ELb1ELb0ELb0ELb0ELb0ELb1ELb1ELb0EEENS1_21CollectiveEpilogueFwdINS6_IJSA_NS7_ILi512EEESA_EEES9_SC_SE_Li256ELb1ELb1ELb1ELb0EEENS1_36VarlenDynamicPersistentTileSchedulerILi64ELi64ELi256ELi128ELb1ELb1ELb1ELb1ELb0ELb1EEEEEEEEEvNT_6ParamsE --------------------------
	.section	.nv.constant0._ZN7cutlass13device_kernelIN5flash11enable_sm90INS1_16FlashAttnFwdSm90INS1_25CollectiveMainloopFwdSm90ILi2EN4cute5tupleIJNS5_1CILi1EEES8_S8_EEENS6_IJNS7_ILi64EEESA_SA_EEELi512ENS_6half_tEfNS_4arch4Sm90ELb0ELb1ELb0ELb1ELb1ELb0ELb0ELb0ELb0ELb1ELb1ELb0EEENS1_21CollectiveEpilogueFwdINS6_IJSA_NS7_ILi512EEESA_EEES9_SC_SE_Li256ELb1ELb1ELb1ELb0EEENS1_36VarlenDynamicPersistentTileSchedulerILi64ELi64ELi256ELi128ELb1ELb1ELb1ELb1ELb0ELb1EEEEEEEEEvNT_6ParamsE,"a",@progbits
	.sectionflags	@""
	.align	4
.nv.constant0._ZN7cutlass13device_kernelIN5flash11enable_sm90INS1_16FlashAttnFwdSm90INS1_25CollectiveMainloopFwdSm90ILi2EN4cute5tupleIJNS5_1CILi1EEES8_S8_EEENS6_IJNS7_ILi64EEESA_SA_EEELi512ENS_6half_tEfNS_4arch4Sm90ELb0ELb1ELb0ELb1ELb1ELb0ELb0ELb0ELb0ELb1ELb1ELb0EEENS1_21CollectiveEpilogueFwdINS6_IJSA_NS7_ILi512EEESA_EEES9_SC_SE_Li256ELb1ELb1ELb1ELb0EEENS1_36VarlenDynamicPersistentTileSchedulerILi64ELi64ELi256ELi128ELb1ELb1ELb1ELb1ELb0ELb1EEEEEEEEEvNT_6ParamsE:
	.zero		3584


//--------------------- .nv.constant0._ZN7cutlass13device_kernelIN5flash11enable_sm90INS1_16FlashAttnFwdSm90INS1_25CollectiveMainloopFwdSm90ILi2EN4cute5tupleIJNS5_1CILi1EEES8_S8_EEENS6_IJNS7_ILi64EEESA_SA_EEELi512ENS_6half_tEfNS_4arch4Sm90ELb0ELb1ELb0ELb1ELb1ELb1ELb0ELb0ELb0ELb1ELb1ELb0EEENS1_21CollectiveEpilogueFwdINS6_IJSA_NS7_ILi512EEESA_EEES9_SC_SE_Li256ELb1ELb1ELb1ELb0EEENS1_36VarlenDynamicPersistentTileSchedulerILi64ELi64ELi256ELi128ELb1ELb1ELb1ELb1ELb0ELb1EEEEEEEEEvNT_6ParamsE --------------------------
	.section	.nv.constant0._ZN7cutlass13device_kernelIN5flash11enable_sm90INS1_16FlashAttnFwdSm90INS1_25CollectiveMainloopFwdSm90ILi2EN4cute5tupleIJNS5_1CILi1EEES8_S8_EEENS6_IJNS7_ILi64EEESA_SA_EEELi512ENS_6half_tEfNS_4arch4Sm90ELb0ELb1ELb0ELb1ELb1ELb1ELb0ELb0ELb0ELb1ELb1ELb0EEENS1_21CollectiveEpilogueFwdINS6_IJSA_NS7_ILi512EEESA_EEES9_SC_SE_Li256ELb1ELb1ELb1ELb0EEENS1_36VarlenDynamicPersistentTileSchedulerILi64ELi64ELi256ELi128ELb1ELb1ELb1ELb1ELb0ELb1EEEEEEEEEvNT_6ParamsE,"a",@progbits
	.sectionflags	@""
	.align	4
.nv.constant0._ZN7cutlass13device_kernelIN5flash11enable_sm90INS1_16FlashAttnFwdSm90INS1_25CollectiveMainloopFwdSm90ILi2EN4cute5tupleIJNS5_1CILi1EEES8_S8_EEENS6_IJNS7_ILi64EEESA_SA_EEELi512ENS_6half_tEfNS_4arch4Sm90ELb0ELb1ELb0ELb1ELb1ELb1ELb0ELb0ELb0ELb1ELb1ELb0EEENS1_21CollectiveEpilogueFwdINS6_IJSA_NS7_ILi512EEESA_EEES9_SC_SE_Li256ELb1ELb1ELb1ELb0EEENS1_36VarlenDynamicPersistentTileSchedulerILi64ELi64ELi256ELi128ELb1ELb1ELb1ELb1ELb0ELb1EEEEEEEEEvNT_6ParamsE:
	.zero		3584


//--------------------- .nv.constant0._ZN7cutlass13device_kernelIN5flash11enable_sm90INS1_16FlashAttnFwdSm90INS1_25CollectiveMainloopFwdSm90ILi2EN4cute5tupleIJNS5_1CILi1EEES8_S8_EEENS6_IJNS7_ILi64EEESA_SA_EEELi512ENS_6half_tEfNS_4arch4Sm90ELb0ELb1ELb0ELb1ELb1ELb0ELb1ELb0ELb0ELb1ELb1ELb0EEENS1_21CollectiveEpilogueFwdINS6_IJSA_NS7_ILi512EEESA_EEES9_SC_SE_Li256ELb1ELb1ELb1ELb0EEENS1_36VarlenDynamicPersistentTileSchedulerILi64ELi64ELi256ELi128ELb1ELb1ELb1ELb1ELb0ELb1EEEEEEEEEvNT_6ParamsE --------------------------
	.section	.nv.constant0._ZN7cutlass13device_kernelIN5flash11enable_sm90INS1_16FlashAttnFwdSm90INS1_25CollectiveMainloopFwdSm90ILi2EN4cute5tupleIJNS5_1CILi1EEES8_S8_EEENS6_IJNS7_ILi64EEESA_SA_EEELi512ENS_6half_tEfNS_4arch4Sm90ELb0ELb1ELb0ELb1ELb1ELb0ELb1ELb0ELb0ELb1ELb1ELb0EEENS1_21CollectiveEpilogueFwdINS6_IJSA_NS7_ILi512EEESA_EEES9_SC_SE_Li256ELb1ELb1ELb1ELb0EEENS1_36VarlenDynamicPersistentTileSchedulerILi64ELi64ELi256ELi128ELb1ELb1ELb1ELb1ELb0ELb1EEEEEEEEEvNT_6ParamsE,"a",@progbits
	.sectionflags	@""
	.align	4
.nv.constant0._ZN7cutlass13device_kernelIN5flash11enable_sm90INS1_16FlashAttnFwdSm90INS1_25CollectiveMainloopFwdSm90ILi2EN4cute5tupleIJNS5_1CILi1EEES8_S8_EEENS6_IJNS7_ILi64EEESA_SA_EEELi512ENS_6half_tEfNS_4arch4Sm90ELb0ELb1ELb0ELb1ELb1ELb0ELb1ELb0ELb0ELb1ELb1ELb0EEENS1_21CollectiveEpilogueFwdINS6_IJSA_NS7_ILi512EEESA_EEES9_SC_SE_Li256ELb1ELb1ELb1ELb0EEENS1_36VarlenDynamicPersistentTileSchedulerILi64ELi64ELi256ELi128ELb1ELb1ELb1ELb1ELb0ELb1EEEEEEEEEvNT_6ParamsE:
	.zero		3840


//--------------------- .nv.constant0._ZN7cutlass13device_kernelIN5flash11enable_sm90INS1_16FlashAttnFwdSm90INS1_25CollectiveMainloopFwdSm90ILi2EN4cute5tupleIJNS5_1CILi1EEES8_S8_EEENS6_IJNS7_ILi64EEESA_SA_EEELi512ENS_6half_tEfNS_4arch4Sm90ELb0ELb1ELb0ELb1ELb1ELb1ELb1ELb0ELb0ELb1ELb1ELb0EEENS1_21CollectiveEpilogueFwdINS6_IJSA_NS7_ILi512EEESA_EEES9_SC_SE_Li256ELb1ELb1ELb1ELb0EEENS1_36VarlenDynamicPersistentTileSchedulerILi64ELi64ELi256ELi128ELb1ELb1ELb1ELb1ELb0ELb1EEEEEEEEEvNT_6ParamsE --------------------------
	.section	.nv.constant0._ZN7cutlass13device_kernelIN5flash11enable_sm90INS1_16FlashAttnFwdSm90INS1_25CollectiveMainloopFwdSm90ILi2EN4cute5tupleIJNS5_1CILi1EEES8_S8_EEENS6_IJNS7_ILi64EEESA_SA_EEELi512ENS_6half_tEfNS_4arch4Sm90ELb0ELb1ELb0ELb1ELb1ELb1ELb1ELb0ELb0ELb1ELb1ELb0EEENS1_21CollectiveEpilogueFwdINS6_IJSA_NS7_ILi512EEESA_EEES9_SC_SE_Li256ELb1ELb1ELb1ELb0EEENS1_36VarlenDynamicPersistentTileSchedulerILi64ELi64ELi256ELi128ELb1ELb1ELb1ELb1ELb0ELb1EEEEEEEEEvNT_6ParamsE,"a",@progbits
	.sectionflags	@""
	.align	4
.nv.constant0._ZN7cutlass13device_kernelIN5flash11enable_sm90INS1_16FlashAttnFwdSm90INS1_25CollectiveMainloopFwdSm90ILi2EN4cute5tupleIJNS5_1CILi1EEES8_S8_EEENS6_IJNS7_ILi64EEESA_SA_EEELi512ENS_6half_tEfNS_4arch4Sm90ELb0ELb1ELb0ELb1ELb1ELb1ELb1ELb0ELb0ELb1ELb1ELb0EEENS1_21CollectiveEpilogueFwdINS6_IJSA_NS7_ILi512EEESA_EEES9_SC_SE_Li256ELb1ELb1ELb1ELb0EEENS1_36VarlenDynamicPersistentTileSchedulerILi64ELi64ELi256ELi128ELb1ELb1ELb1ELb1ELb0ELb1EEEEEEEEEvNT_6ParamsE:
	.zero		3840


//--------------------- .nv.constant0._ZN7cutlass13device_kernelIN5flash11enable_sm90INS1_16FlashAttnFwdSm90INS1_25CollectiveMainloopFwdSm90ILi2EN4cute5tupleIJNS5_1CILi1EEES8_S8_EEENS6_IJNS7_ILi64EEESA_SA_EEELi512ENS_6half_tEfNS_4arch4Sm90ELb1ELb0ELb0ELb0ELb1ELb0ELb0ELb0ELb0ELb1ELb1ELb0EEENS1_21CollectiveEpilogueFwdINS6_IJSA_NS7_ILi512EEESA_EEES9_SC_SE_Li256ELb0ELb1ELb1ELb0EEENS1_19SingleTileSchedulerILb0ELb1ELb1ELi64EEEEEEEEEvNT_6ParamsE --------------------------
	.section	.nv.constant0._ZN7cutlass13device_kernelIN5flash11enable_sm90INS1_16FlashAttnFwdSm90INS1_25CollectiveMainloopFwdSm90ILi2EN4cute5tupleIJNS5_1CILi1EEES8_S8_EEENS6_IJNS7_ILi64EEESA_SA_EEELi512ENS_6half_tEfNS_4arch4Sm90ELb1ELb0ELb0ELb0ELb1ELb0ELb0ELb0ELb0ELb1ELb1ELb0EEENS1_21CollectiveEpilogueFwdINS6_IJSA_NS7_ILi512EEESA_EEES9_SC_SE_Li256ELb0ELb1ELb1ELb0EEENS1_19SingleTileSchedulerILb0ELb1ELb1ELi64EEEEEEEEEvNT_6ParamsE,"a",@progbits
	.sectionflags	@""
	.align	4
.nv.constant0._ZN7cutlass13device_kernelIN5flash11enable_sm90INS1_16FlashAttnFwdSm90INS1_25CollectiveMainloopFwdSm90ILi2EN4cute5tupleIJNS5_1CILi1EEES8_S8_EEENS6_IJNS7_ILi64EEESA_SA_EEELi512ENS_6half_tEfNS_4arch4Sm90ELb1ELb0ELb0ELb0ELb1ELb0ELb0ELb0ELb0ELb1ELb1ELb0EEENS1_21CollectiveEpilogueFwdINS6_IJSA_NS7_ILi512EEESA_EEES9_SC_SE_Li256ELb0ELb1ELb1ELb0EEENS1_19SingleTileSchedulerILb0ELb1ELb1ELi64EEEEEEEEEvNT_6ParamsE:
	.zero		3456


//--------------------- .nv.constant0._ZN7cutlass13device_kernelIN5flash11enable_sm90INS1_16FlashAttnFwdSm90INS1_25CollectiveMainloopFwdSm90ILi2EN4cute5tupleIJNS5_1CILi1EEES8_S8_EEENS6_IJNS7_ILi64EEESA_SA_EEELi512ENS_6half_tEfNS_4arch4Sm90ELb1ELb0ELb0ELb0ELb1ELb0ELb1ELb0ELb0ELb1ELb1ELb0EEENS1_21CollectiveEpilogueFwdINS6_IJSA_NS7_ILi512EEESA_EEES9_SC_SE_Li256ELb0ELb1ELb1ELb0EEENS1_19SingleTileSchedulerILb0ELb1ELb1ELi64EEEEEEEEEvNT_6ParamsE --------------------------
	.section	.nv.constant0._ZN7cutlass13device_kernelIN5flash11enable_sm90INS1_16FlashAttnFwdSm90INS1_25CollectiveMainloopFwdSm90ILi2EN4cute5tupleIJNS5_1CILi1EEES8_S8_EEENS6_IJNS7_ILi64EEESA_SA_EEELi512ENS_6half_tEfNS_4arch4Sm90ELb1ELb0ELb0ELb0ELb1ELb0ELb1ELb0ELb0ELb1ELb1ELb0EEENS1_21CollectiveEpilogueFwdINS6_IJSA_NS7_ILi512EEESA_EEES9_SC_SE_Li256ELb0ELb1ELb1ELb0EEENS1_19SingleTileSchedulerILb0ELb1ELb1ELi64EEEEEEEEEvNT_6ParamsE,"a",@progbits
	.sectionflags	@""
	.align	4
.nv.constant0._ZN7cutlass13device_kernelIN5flash11enable_sm90INS1_16FlashAttnFwdSm90INS1_25CollectiveMainloopFwdSm90ILi2EN4cute5tupleIJNS5_1CILi1EEES8_S8_EEENS6_IJNS7_ILi64EEESA_SA_EEELi512ENS_6half_tEfNS_4arch4Sm90ELb1ELb0ELb0ELb0ELb1ELb0ELb1ELb0ELb0ELb1ELb1ELb0EEENS1_21CollectiveEpilogueFwdINS6_IJSA_NS7_ILi512EEESA_EEES9_SC_SE_Li256ELb0ELb1ELb1ELb0EEENS1_19SingleTileSchedulerILb0ELb1ELb1ELi64EEEEEEEEEvNT_6ParamsE:
	.zero		3712


//--------------------- .nv.constant0._ZN7cutlass13device_kernelIN5flash11enable_sm90INS1_16FlashAttnFwdSm90INS1_25CollectiveMainloopFwdSm90ILi2EN4cute5tupleIJNS5_1CILi1EEES8_S8_EEENS6_IJNS7_ILi64EEESA_SA_EEELi512ENS_6half_tEfNS_4arch4Sm90ELb1ELb0ELb0ELb1ELb1ELb0ELb0ELb0ELb0ELb1ELb1ELb0EEENS1_21CollectiveEpilogueFwdINS6_IJSA_NS7_ILi512EEESA_EEES9_SC_SE_Li256ELb1ELb1ELb1ELb0EEENS1_36VarlenDynamicPersistentTileSchedulerILi64ELi64ELi256ELi128ELb1ELb1ELb1ELb1ELb1ELb1EEEEEEEEEvNT_6ParamsE --------------------------
	.section	.nv.constant0._ZN7cutlass13device_kernelIN5flash11enable_sm90INS1_16FlashAttnFwdSm90INS1_25CollectiveMainloopFwdSm90ILi2EN4cute5tupleIJNS5_1CILi1EEES8_S8_EEENS6_IJNS7_ILi64EEESA_SA_EEELi512ENS_6half_tEfNS_4arch4Sm90ELb1ELb0ELb0ELb1ELb1ELb0ELb0ELb0ELb0ELb1ELb1ELb0EEENS1_21CollectiveEpilogueFwdINS6_IJSA_NS7_ILi512EEESA_EEES9_SC_SE_Li256ELb1ELb1ELb1ELb0EEENS1_36VarlenDynamicPersistentTileSchedulerILi64ELi64ELi256ELi128ELb1ELb1ELb1ELb1ELb1ELb1EEEEEEEEEvNT_6ParamsE,"a",@progbits
	.sectionflags	@""
	.align	4
.nv.constant0._ZN7cutlass13device_kernelIN5flash11enable_sm90INS1_16FlashAttnFwdSm90INS1_25CollectiveMainloopFwdSm90ILi2EN4cute5tupleIJNS5_1CILi1EEES8_S8_EEENS6_IJNS7_ILi64EEESA_SA_EEELi512ENS_6half_tEfNS_4arch4Sm90ELb1ELb0ELb0ELb1ELb1ELb0ELb0ELb0ELb0ELb1ELb1ELb0EEENS1_21CollectiveEpilogueFwdINS6_IJSA_NS7_ILi512EEESA_EEES9_SC_SE_Li256ELb1ELb1ELb1ELb0EEENS1_36VarlenDynamicPersistentTileSchedulerILi64ELi64ELi256ELi128ELb1ELb1ELb1ELb1ELb1ELb1EEEEEEEEEvNT_6ParamsE:
	.zero		3584


//--------------------- .nv.constant0._ZN7cutlass13device_kernelIN5flash11enable_sm90INS1_16FlashAttnFwdSm90INS1_25CollectiveMainloopFwdSm90ILi2EN4cute5tupleIJNS5_1CILi1EEES8_S8_EEENS6_IJNS7_ILi64EEESA_SA_EEELi512ENS_6half_tEfNS_4arch4Sm90ELb1ELb0ELb0ELb1ELb1ELb1ELb0ELb0ELb0ELb1ELb1ELb0EEENS1_21CollectiveEpilogueFwdINS6_IJSA_NS7_ILi512EEESA_EEES9_SC_SE_Li256ELb1ELb1ELb1ELb0EEENS1_36VarlenDynamicPersistentTileSchedulerILi64ELi64ELi256ELi128ELb1ELb1ELb1ELb1ELb1ELb1EEEEEEEEEvNT_6ParamsE --------------------------
	.section	.nv.constant0._ZN7cutlass13device_kernelIN5flash11enable_sm90INS1_16FlashAttnFwdSm90INS1_25CollectiveMainloopFwdSm90ILi2EN4cute5tupleIJNS5_1CILi1EEES8_S8_EEENS6_IJNS7_ILi64EEESA_SA_EEELi512ENS_6half_tEfNS_4arch4Sm90ELb1ELb0ELb0ELb1ELb1ELb1ELb0ELb0ELb0ELb1ELb1ELb0EEENS1_21CollectiveEpilogueFwdINS6_IJSA_NS7_ILi512EEESA_EEES9_SC_SE_Li256ELb1ELb1ELb1ELb0EEENS1_36VarlenDynamicPersistentTileSchedulerILi64ELi64ELi256ELi128ELb1ELb1ELb1ELb1ELb1ELb1EEEEEEEEEvNT_6ParamsE,"a",@progbits
	.sectionflags	@""
	.align	4
.nv.constant0._ZN7cutlass13device_kernelIN5flash11enable_sm90INS1_16FlashAttnFwdSm90INS1_25CollectiveMainloopFwdSm90ILi2EN4cute5tupleIJNS5_1CILi1EEES8_S8_EEENS6_IJNS7_ILi64EEESA_SA_EEELi512ENS_6half_tEfNS_4arch4Sm90ELb1ELb0ELb0ELb1ELb1ELb1ELb0ELb0ELb0ELb1ELb1ELb0EEENS1_21CollectiveEpilogueFwdINS6_IJSA_NS7_ILi512EEESA_EEES9_SC_SE_Li256ELb1ELb1ELb1ELb0EEENS1_36VarlenDynamicPersistentTileSchedulerILi64ELi64ELi256ELi128ELb1ELb1ELb1ELb1ELb1ELb1EEEEEEEEEvNT_6ParamsE:
	.zero		3584


//--------------------- .nv.constant0._ZN7cutlass13device_kernelIN5flash11enable_sm90INS1_16FlashAttnFwdSm90INS1_25CollectiveMainloopFwdSm90ILi2EN4cute5tupleIJNS5_1CILi1EEES8_S8_EEENS6_IJNS7_ILi64EEESA_SA_EEELi512ENS_6half_tEfNS_4arch4Sm90ELb1ELb0ELb0ELb1ELb1ELb0ELb1ELb0ELb0ELb1ELb1ELb0EEENS1_21CollectiveEpilogueFwdINS6_IJSA_NS7_ILi512EEESA_EEES9_SC_SE_Li256ELb1ELb1ELb1ELb0EEENS1_36VarlenDynamicPersistentTileSchedulerILi64ELi64ELi256ELi128ELb1ELb1ELb1ELb1ELb1ELb1EEEEEEEEEvNT_6ParamsE --------------------------
	.section	.nv.constant0._ZN7cutlass13device_kernelIN5flash11enable_sm90INS1_16FlashAttnFwdSm90INS1_25CollectiveMainloopFwdSm90ILi2EN4cute5tupleIJNS5_1CILi1EEES8_S8_EEENS6_IJNS7_ILi64EEESA_SA_EEELi512ENS_6half_tEfNS_4arch4Sm90ELb1ELb0ELb0ELb1ELb1ELb0ELb1ELb0ELb0ELb1ELb1ELb0EEENS1_21CollectiveEpilogueFwdINS6_IJSA_NS7_ILi512EEESA_EEES9_SC_SE_Li256ELb1ELb1ELb1ELb0EEENS1_36VarlenDynamicPersistentTileSchedulerILi64ELi64ELi256ELi128ELb1ELb1ELb1ELb1ELb1ELb1EEEEEEEEEvNT_6ParamsE,"a",@progbits
	.sectionflags	@""
	.align	4
.nv.constant0._ZN7cutlass13device_kernelIN5flash11enable_sm90INS1_16FlashAttnFwdSm90INS1_25CollectiveMainloopFwdSm90ILi2EN4cute5tupleIJNS5_1CILi1EEES8_S8_EEENS6_IJNS7_ILi64EEESA_SA_EEELi512ENS_6half_tEfNS_4arch4Sm90ELb1ELb0ELb0ELb1ELb1ELb0ELb1ELb0ELb0ELb1ELb1ELb0EEENS1_21CollectiveEpilogueFwdINS6_IJSA_NS7_ILi512EEESA_EEES9_SC_SE_Li256ELb1ELb1ELb1ELb0EEENS1_36VarlenDynamicPersistentTileSchedulerILi64ELi64ELi256ELi128ELb1ELb1ELb1ELb1ELb1ELb1EEEEEEEEEvNT_6ParamsE:
	.zero		3840


//--------------------- .nv.constant0._ZN7cutlass13device_kernelIN5flash11enable_sm90INS1_16FlashAttnFwdSm90INS1_25CollectiveMainloopFwdSm90ILi2EN4cute5tupleIJNS5_1CILi1EEES8_S8_EEENS6_IJNS7_ILi64EEESA_SA_EEELi512ENS_6half_tEfNS_4arch4Sm90ELb1ELb0ELb0ELb1ELb1ELb1ELb1ELb0ELb0ELb1ELb1ELb0EEENS1_21CollectiveEpilogueFwdINS6_IJSA_NS7_ILi512EEESA_EEES9_SC_SE_Li256ELb1ELb1ELb1ELb0EEENS1_36VarlenDynamicPersistentTileSchedulerILi64ELi64ELi256ELi128ELb1ELb1ELb1ELb1ELb1ELb1EEEEEEEEEvNT_6ParamsE --------------------------
	.section	.nv.constant0._ZN7cutlass13device_kernelIN5flash11enable_sm90INS1_16FlashAttnFwdSm90INS1_25CollectiveMainloopFwdSm90ILi2EN4cute5tupleIJNS5_1CILi1EEES8_S8_EEENS6_IJNS7_ILi64EEESA_SA_EEELi512ENS_6half_tEfNS_4arch4Sm90ELb1ELb0ELb0ELb1ELb1ELb1ELb1ELb0ELb0ELb1ELb1ELb0EEENS1_21CollectiveEpilogueFwdINS6_IJSA_NS7_ILi512EEESA_EEES9_SC_SE_Li256ELb1ELb1ELb1ELb0EEENS1_36VarlenDynamicPersistentTileSchedulerILi64ELi64ELi256ELi128ELb1ELb1ELb1ELb1ELb1ELb1EEEEEEEEEvNT_6ParamsE,"a",@progbits
	.sectionflags	@""
	.align	4
.nv.constant0._ZN7cutlass13device_kernelIN5flash11enable_sm90INS1_16FlashAttnFwdSm90INS1_25CollectiveMainloopFwdSm90ILi2EN4cute5tupleIJNS5_1CILi1EEES8_S8_EEENS6_IJNS7_ILi64EEESA_SA_EEELi512ENS_6half_tEfNS_4arch4Sm90ELb1ELb0ELb0ELb1ELb1ELb1ELb1ELb0ELb0ELb1ELb1ELb0EEENS1_21CollectiveEpilogueFwdINS6_IJSA_NS7_ILi512EEESA_EEES9_SC_SE_Li256ELb1ELb1ELb1ELb0EEENS1_36VarlenDynamicPersistentTileSchedulerILi64ELi64ELi256ELi128ELb1ELb1ELb1ELb1ELb1ELb1EEEEEEEEEvNT_6ParamsE:
	.zero		3840


//--------------------- SYMBOLS --------------------------

	.type		.nv.reservedSmem.offset0,@object
	.size		.nv.reservedSmem.offset0,0x4
